//
// Generated by NVIDIA NVVM Compiler
//
// Compiler Build ID: CL-36424714
// Cuda compilation tools, release 13.0, V13.0.88
// Based on NVVM 20.0.0
//

.version 9.0
.target sm_100
.address_size 64

	// .globl	_Z18createPointerArrayPPdS_ii
.extern .func  (.param .b32 func_retval0) vprintf
(
	.param .b64 vprintf_param_0,
	.param .b64 vprintf_param_1
)
;
.global .align 1 .b8 $str[37] = {65, 116, 111, 109, 32, 37, 100, 58, 32, 99, 111, 111, 114, 100, 105, 110, 97, 116, 101, 115, 32, 61, 32, 40, 37, 102, 44, 32, 37, 102, 44, 32, 37, 102, 41, 10};
.global .align 1 .b8 $str$1[43] = {71, 114, 105, 100, 32, 98, 111, 117, 110, 100, 115, 58, 32, 40, 37, 102, 44, 32, 37, 102, 44, 32, 37, 102, 41, 32, 116, 111, 32, 40, 37, 102, 44, 32, 37, 102, 44, 32, 37, 102, 41, 10};
.global .align 1 .b8 $str$2[51] = {65, 116, 111, 109, 32, 37, 100, 58, 32, 76, 111, 119, 101, 114, 32, 99, 111, 114, 110, 101, 114, 32, 99, 97, 108, 99, 117, 108, 97, 116, 101, 100, 58, 32, 40, 37, 108, 100, 44, 32, 37, 108, 100, 44, 32, 37, 108, 100, 41, 10};
.global .align 1 .b8 $str$3[36] = {65, 116, 111, 109, 32, 37, 100, 58, 32, 67, 97, 108, 99, 117, 108, 97, 116, 105, 110, 103, 32, 101, 105, 103, 104, 116, 32, 99, 111, 114, 110, 101, 114, 115, 10};
.global .align 1 .b8 $str$4[44] = {32, 32, 67, 111, 114, 110, 101, 114, 32, 37, 100, 58, 32, 40, 37, 108, 100, 44, 32, 37, 108, 100, 44, 32, 37, 108, 100, 41, 44, 32, 100, 105, 115, 116, 97, 110, 99, 101, 58, 32, 37, 102, 10};
.global .align 1 .b8 $str$5[62] = {65, 116, 111, 109, 32, 37, 100, 58, 32, 78, 101, 97, 114, 101, 115, 116, 32, 99, 111, 114, 110, 101, 114, 32, 105, 110, 100, 101, 120, 58, 32, 37, 100, 44, 32, 70, 117, 114, 116, 104, 101, 115, 116, 32, 99, 111, 114, 110, 101, 114, 32, 105, 110, 100, 101, 120, 58, 32, 37, 100, 10};
.global .align 1 .b8 $str$6[45] = {65, 116, 111, 109, 32, 37, 100, 58, 32, 67, 97, 108, 99, 117, 108, 97, 116, 105, 110, 103, 32, 115, 105, 120, 32, 97, 100, 100, 105, 116, 105, 111, 110, 97, 108, 32, 99, 111, 114, 110, 101, 114, 115, 10};
.global .align 1 .b8 $str$7[41] = {32, 32, 65, 100, 100, 105, 116, 105, 111, 110, 97, 108, 32, 67, 111, 114, 110, 101, 114, 32, 37, 100, 58, 32, 40, 37, 108, 100, 44, 32, 37, 108, 100, 44, 32, 37, 108, 100, 41, 10};
.global .align 1 .b8 $str$8[32] = {65, 116, 111, 109, 32, 37, 100, 58, 32, 83, 101, 108, 101, 99, 116, 105, 110, 103, 32, 116, 101, 110, 32, 99, 111, 114, 110, 101, 114, 115, 10};
.global .align 1 .b8 $str$9[39] = {32, 32, 83, 101, 108, 101, 99, 116, 101, 100, 32, 67, 111, 114, 110, 101, 114, 32, 37, 100, 58, 32, 40, 37, 108, 100, 44, 32, 37, 108, 100, 44, 32, 37, 108, 100, 41, 10};
.global .align 1 .b8 $str$10[50] = {32, 32, 83, 101, 108, 101, 99, 116, 101, 100, 32, 65, 100, 100, 105, 116, 105, 111, 110, 97, 108, 32, 67, 111, 114, 110, 101, 114, 32, 37, 100, 58, 32, 40, 37, 108, 100, 44, 32, 37, 108, 100, 44, 32, 37, 108, 100, 41, 10};
.global .align 1 .b8 $str$11[47] = {32, 32, 70, 105, 108, 108, 101, 100, 32, 82, 101, 109, 97, 105, 110, 105, 110, 103, 32, 67, 111, 114, 110, 101, 114, 32, 37, 100, 58, 32, 40, 37, 108, 100, 44, 32, 37, 108, 100, 44, 32, 37, 108, 100, 41, 10};
.global .align 1 .b8 $str$12[28] = {65, 116, 111, 109, 32, 37, 100, 58, 32, 70, 105, 110, 97, 108, 32, 116, 101, 110, 32, 99, 111, 114, 110, 101, 114, 115, 10};
.global .align 1 .b8 $str$13[30] = {32, 32, 67, 111, 114, 110, 101, 114, 32, 37, 100, 58, 32, 40, 37, 108, 100, 44, 32, 37, 108, 100, 44, 32, 37, 108, 100, 41, 10};
.global .align 1 .b8 $str$14[29] = {67, 85, 68, 65, 32, 65, 116, 111, 109, 32, 37, 100, 58, 32, 76, 105, 110, 101, 97, 114, 32, 83, 121, 115, 116, 101, 109, 10};
.global .align 1 .b8 $str$15[11] = {65, 32, 109, 97, 116, 114, 105, 120, 58, 10};
.global .align 1 .b8 $str$16[6] = {37, 46, 52, 101, 32};
.global .align 1 .b8 $str$17[2] = {10};
.global .align 1 .b8 $str$18[11] = {98, 32, 118, 101, 99, 116, 111, 114, 58, 32};
.global .align 1 .b8 $str$19[29] = {67, 85, 68, 65, 32, 65, 116, 111, 109, 32, 37, 100, 58, 32, 71, 114, 105, 100, 32, 65, 100, 100, 105, 116, 105, 111, 110, 10};
.global .align 1 .b8 $str$20[62] = {67, 85, 68, 65, 32, 65, 116, 111, 109, 32, 37, 100, 58, 32, 67, 111, 114, 110, 101, 114, 32, 37, 100, 58, 32, 40, 37, 46, 52, 101, 41, 32, 97, 100, 100, 101, 100, 32, 116, 111, 32, 103, 114, 105, 100, 91, 37, 108, 100, 93, 91, 37, 108, 100, 93, 91, 37, 108, 100, 93, 10};

.visible .entry _Z18createPointerArrayPPdS_ii(
	.param .u64 .ptr .align 1 _Z18createPointerArrayPPdS_ii_param_0,
	.param .u64 .ptr .align 1 _Z18createPointerArrayPPdS_ii_param_1,
	.param .u32 _Z18createPointerArrayPPdS_ii_param_2,
	.param .u32 _Z18createPointerArrayPPdS_ii_param_3
)
{
	.reg .pred 	%p<2>;
	.reg .b32 	%r<8>;
	.reg .b64 	%rd<8>;

	ld.param.u64 	%rd1, [_Z18createPointerArrayPPdS_ii_param_0];
	ld.param.u64 	%rd2, [_Z18createPointerArrayPPdS_ii_param_1];
	ld.param.u32 	%r2, [_Z18createPointerArrayPPdS_ii_param_2];
	ld.param.u32 	%r3, [_Z18createPointerArrayPPdS_ii_param_3];
	mov.u32 	%r4, %ctaid.x;
	mov.u32 	%r5, %ntid.x;
	mov.u32 	%r6, %tid.x;
	mad.lo.s32 	%r1, %r4, %r5, %r6;
	setp.ge.s32 	%p1, %r1, %r3;
	@%p1 bra 	$L__BB0_2;
	cvta.to.global.u64 	%rd3, %rd1;
	mul.lo.s32 	%r7, %r2, %r1;
	mul.wide.s32 	%rd4, %r7, 8;
	add.s64 	%rd5, %rd2, %rd4;
	mul.wide.s32 	%rd6, %r1, 8;
	add.s64 	%rd7, %rd3, %rd6;
	st.global.u64 	[%rd7], %rd5;
$L__BB0_2:
	ret;

}
	// .globl	_Z23computeTenCornersKernelPKdS0_S0_PKlS0_S0_S0_S0_iPl
.visible .entry _Z23computeTenCornersKernelPKdS0_S0_PKlS0_S0_S0_S0_iPl(
	.param .u64 .ptr .align 1 _Z23computeTenCornersKernelPKdS0_S0_PKlS0_S0_S0_S0_iPl_param_0,
	.param .u64 .ptr .align 1 _Z23computeTenCornersKernelPKdS0_S0_PKlS0_S0_S0_S0_iPl_param_1,
	.param .u64 .ptr .align 1 _Z23computeTenCornersKernelPKdS0_S0_PKlS0_S0_S0_S0_iPl_param_2,
	.param .u64 .ptr .align 1 _Z23computeTenCornersKernelPKdS0_S0_PKlS0_S0_S0_S0_iPl_param_3,
	.param .u64 .ptr .align 1 _Z23computeTenCornersKernelPKdS0_S0_PKlS0_S0_S0_S0_iPl_param_4,
	.param .u64 .ptr .align 1 _Z23computeTenCornersKernelPKdS0_S0_PKlS0_S0_S0_S0_iPl_param_5,
	.param .u64 .ptr .align 1 _Z23computeTenCornersKernelPKdS0_S0_PKlS0_S0_S0_S0_iPl_param_6,
	.param .u64 .ptr .align 1 _Z23computeTenCornersKernelPKdS0_S0_PKlS0_S0_S0_S0_iPl_param_7,
	.param .u32 _Z23computeTenCornersKernelPKdS0_S0_PKlS0_S0_S0_S0_iPl_param_8,
	.param .u64 .ptr .align 1 _Z23computeTenCornersKernelPKdS0_S0_PKlS0_S0_S0_S0_iPl_param_9
)
{
	.local .align 16 .b8 	__local_depot1[304];
	.reg .b64 	%SP;
	.reg .b64 	%SPL;
	.reg .pred 	%p<233>;
	.reg .b32 	%r<208>;
	.reg .b64 	%rd<425>;
	.reg .b64 	%fd<134>;

	mov.u64 	%SPL, __local_depot1;
	cvta.local.u64 	%SP, %SPL;
	ld.param.u64 	%rd90, [_Z23computeTenCornersKernelPKdS0_S0_PKlS0_S0_S0_S0_iPl_param_0];
	ld.param.u64 	%rd97, [_Z23computeTenCornersKernelPKdS0_S0_PKlS0_S0_S0_S0_iPl_param_1];
	ld.param.u64 	%rd91, [_Z23computeTenCornersKernelPKdS0_S0_PKlS0_S0_S0_S0_iPl_param_2];
	ld.param.u64 	%rd98, [_Z23computeTenCornersKernelPKdS0_S0_PKlS0_S0_S0_S0_iPl_param_3];
	ld.param.u64 	%rd92, [_Z23computeTenCornersKernelPKdS0_S0_PKlS0_S0_S0_S0_iPl_param_4];
	ld.param.u64 	%rd93, [_Z23computeTenCornersKernelPKdS0_S0_PKlS0_S0_S0_S0_iPl_param_5];
	ld.param.u64 	%rd94, [_Z23computeTenCornersKernelPKdS0_S0_PKlS0_S0_S0_S0_iPl_param_6];
	ld.param.u64 	%rd95, [_Z23computeTenCornersKernelPKdS0_S0_PKlS0_S0_S0_S0_iPl_param_7];
	ld.param.u32 	%r34, [_Z23computeTenCornersKernelPKdS0_S0_PKlS0_S0_S0_S0_iPl_param_8];
	cvta.to.global.u64 	%rd1, %rd98;
	cvta.to.global.u64 	%rd2, %rd97;
	add.u64 	%rd3, %SPL, 0;
	add.u64 	%rd4, %SPL, 192;
	add.u64 	%rd101, %SP, 256;
	add.u64 	%rd5, %SPL, 256;
	mov.u32 	%r35, %ctaid.x;
	mov.u32 	%r36, %ntid.x;
	mov.u32 	%r37, %tid.x;
	mad.lo.s32 	%r1, %r35, %r36, %r37;
	setp.ge.s32 	%p25, %r1, %r34;
	@%p25 bra 	$L__BB1_96;
	cvta.to.global.u64 	%rd102, %rd90;
	mul.lo.s32 	%r38, %r1, 3;
	mul.wide.s32 	%rd103, %r38, 8;
	add.s64 	%rd104, %rd102, %rd103;
	ld.global.f64 	%fd1, [%rd104];
	ld.global.f64 	%fd2, [%rd104+8];
	ld.global.f64 	%fd3, [%rd104+16];
	setp.gt.s32 	%p26, %r1, 4;
	@%p26 bra 	$L__BB1_3;
	cvta.to.global.u64 	%rd105, %rd91;
	st.local.u32 	[%rd5], %r1;
	st.local.f64 	[%rd5+8], %fd1;
	st.local.v2.f64 	[%rd5+16], {%fd2, %fd3};
	mov.u64 	%rd106, $str;
	cvta.global.u64 	%rd107, %rd106;
	{ // callseq 0, 0
	.param .b64 param0;
	st.param.b64 	[param0], %rd107;
	.param .b64 param1;
	st.param.b64 	[param1], %rd101;
	.param .b32 retval0;
	call.uni (retval0), 
	vprintf, 
	(
	param0, 
	param1
	);
	ld.param.b32 	%r39, [retval0];
	} // callseq 0
	ld.global.f64 	%fd40, [%rd2];
	ld.global.f64 	%fd41, [%rd2+8];
	ld.global.f64 	%fd42, [%rd2+16];
	ld.global.f64 	%fd43, [%rd105];
	ld.global.f64 	%fd44, [%rd105+8];
	ld.global.f64 	%fd45, [%rd105+16];
	st.local.v2.f64 	[%rd5], {%fd40, %fd41};
	st.local.v2.f64 	[%rd5+16], {%fd42, %fd43};
	st.local.v2.f64 	[%rd5+32], {%fd44, %fd45};
	mov.u64 	%rd109, $str$1;
	cvta.global.u64 	%rd110, %rd109;
	{ // callseq 1, 0
	.param .b64 param0;
	st.param.b64 	[param0], %rd110;
	.param .b64 param1;
	st.param.b64 	[param1], %rd101;
	.param .b32 retval0;
	call.uni (retval0), 
	vprintf, 
	(
	param0, 
	param1
	);
	ld.param.b32 	%r41, [retval0];
	} // callseq 1
$L__BB1_3:
	cvta.to.global.u64 	%rd111, %rd92;
	setp.gt.s32 	%p27, %r1, 4;
	ld.global.f64 	%fd46, [%rd2];
	sub.f64 	%fd47, %fd1, %fd46;
	ld.global.f64 	%fd48, [%rd111];
	div.rn.f64 	%fd49, %fd47, %fd48;
	cvt.rzi.s64.f64 	%rd112, %fd49;
	ld.global.u64 	%rd113, [%rd1];
	add.s64 	%rd114, %rd113, -1;
	min.s64 	%rd115, %rd112, %rd114;
	max.s64 	%rd6, %rd115, 0;
	ld.global.f64 	%fd50, [%rd2+8];
	sub.f64 	%fd51, %fd2, %fd50;
	ld.global.f64 	%fd52, [%rd111+8];
	div.rn.f64 	%fd53, %fd51, %fd52;
	cvt.rzi.s64.f64 	%rd116, %fd53;
	ld.global.u64 	%rd117, [%rd1+8];
	add.s64 	%rd118, %rd117, -1;
	min.s64 	%rd119, %rd116, %rd118;
	max.s64 	%rd7, %rd119, 0;
	ld.global.f64 	%fd54, [%rd2+16];
	sub.f64 	%fd55, %fd3, %fd54;
	ld.global.f64 	%fd56, [%rd111+16];
	div.rn.f64 	%fd57, %fd55, %fd56;
	cvt.rzi.s64.f64 	%rd120, %fd57;
	ld.global.u64 	%rd121, [%rd1+16];
	add.s64 	%rd122, %rd121, -1;
	min.s64 	%rd123, %rd120, %rd122;
	max.s64 	%rd8, %rd123, 0;
	@%p27 bra 	$L__BB1_5;
	st.local.u32 	[%rd5], %r1;
	st.local.u64 	[%rd5+8], %rd6;
	st.local.v2.u64 	[%rd5+16], {%rd7, %rd8};
	mov.u64 	%rd124, $str$2;
	cvta.global.u64 	%rd125, %rd124;
	{ // callseq 2, 0
	.param .b64 param0;
	st.param.b64 	[param0], %rd125;
	.param .b64 param1;
	st.param.b64 	[param1], %rd101;
	.param .b32 retval0;
	call.uni (retval0), 
	vprintf, 
	(
	param0, 
	param1
	);
	ld.param.b32 	%r43, [retval0];
	} // callseq 2
	st.local.u32 	[%rd5], %r1;
	mov.u64 	%rd127, $str$3;
	cvta.global.u64 	%rd128, %rd127;
	{ // callseq 3, 0
	.param .b64 param0;
	st.param.b64 	[param0], %rd128;
	.param .b64 param1;
	st.param.b64 	[param1], %rd101;
	.param .b32 retval0;
	call.uni (retval0), 
	vprintf, 
	(
	param0, 
	param1
	);
	ld.param.b32 	%r45, [retval0];
	} // callseq 3
$L__BB1_5:
	setp.gt.s32 	%p28, %r1, 4;
	st.local.v2.u64 	[%rd3], {%rd6, %rd7};
	st.local.u64 	[%rd3+16], %rd8;
	cvta.to.global.u64 	%rd129, %rd93;
	shl.b64 	%rd130, %rd6, 3;
	add.s64 	%rd13, %rd129, %rd130;
	ld.global.f64 	%fd58, [%rd13];
	cvta.to.global.u64 	%rd131, %rd94;
	shl.b64 	%rd132, %rd7, 3;
	add.s64 	%rd14, %rd131, %rd132;
	ld.global.f64 	%fd125, [%rd14];
	cvta.to.global.u64 	%rd133, %rd95;
	shl.b64 	%rd134, %rd8, 3;
	add.s64 	%rd15, %rd133, %rd134;
	ld.global.f64 	%fd126, [%rd15];
	sub.f64 	%fd59, %fd58, %fd1;
	sub.f64 	%fd60, %fd125, %fd2;
	mul.f64 	%fd61, %fd60, %fd60;
	fma.rn.f64 	%fd62, %fd59, %fd59, %fd61;
	sub.f64 	%fd63, %fd126, %fd3;
	fma.rn.f64 	%fd64, %fd63, %fd63, %fd62;
	sqrt.rn.f64 	%fd6, %fd64;
	st.local.f64 	[%rd4], %fd6;
	@%p28 bra 	$L__BB1_7;
	mov.b32 	%r47, 0;
	st.local.u32 	[%rd5], %r47;
	st.local.u64 	[%rd5+8], %rd6;
	st.local.v2.u64 	[%rd5+16], {%rd7, %rd8};
	st.local.f64 	[%rd5+32], %fd6;
	mov.u64 	%rd135, $str$4;
	cvta.global.u64 	%rd136, %rd135;
	{ // callseq 4, 0
	.param .b64 param0;
	st.param.b64 	[param0], %rd136;
	.param .b64 param1;
	st.param.b64 	[param1], %rd101;
	.param .b32 retval0;
	call.uni (retval0), 
	vprintf, 
	(
	param0, 
	param1
	);
	ld.param.b32 	%r48, [retval0];
	} // callseq 4
	ld.global.f64 	%fd125, [%rd14];
	ld.global.f64 	%fd126, [%rd15];
$L__BB1_7:
	setp.gt.s32 	%p29, %r1, 4;
	add.s64 	%rd16, %rd6, 1;
	st.local.u64 	[%rd3+24], %rd16;
	st.local.v2.u64 	[%rd3+32], {%rd7, %rd8};
	ld.global.f64 	%fd65, [%rd13+8];
	sub.f64 	%fd66, %fd65, %fd1;
	sub.f64 	%fd67, %fd125, %fd2;
	mul.f64 	%fd68, %fd67, %fd67;
	fma.rn.f64 	%fd69, %fd66, %fd66, %fd68;
	sub.f64 	%fd70, %fd126, %fd3;
	fma.rn.f64 	%fd71, %fd70, %fd70, %fd69;
	sqrt.rn.f64 	%fd11, %fd71;
	st.local.f64 	[%rd4+8], %fd11;
	@%p29 bra 	$L__BB1_9;
	mov.b32 	%r50, 1;
	st.local.u32 	[%rd5], %r50;
	st.local.u64 	[%rd5+8], %rd16;
	st.local.v2.u64 	[%rd5+16], {%rd7, %rd8};
	st.local.f64 	[%rd5+32], %fd11;
	mov.u64 	%rd138, $str$4;
	cvta.global.u64 	%rd139, %rd138;
	{ // callseq 5, 0
	.param .b64 param0;
	st.param.b64 	[param0], %rd139;
	.param .b64 param1;
	st.param.b64 	[param1], %rd101;
	.param .b32 retval0;
	call.uni (retval0), 
	vprintf, 
	(
	param0, 
	param1
	);
	ld.param.b32 	%r51, [retval0];
	} // callseq 5
	ld.global.f64 	%fd126, [%rd15];
$L__BB1_9:
	setp.gt.s32 	%p30, %r1, 4;
	add.s64 	%rd21, %rd7, 1;
	st.local.v2.u64 	[%rd3+48], {%rd6, %rd21};
	st.local.u64 	[%rd3+64], %rd8;
	ld.global.f64 	%fd72, [%rd13];
	ld.global.f64 	%fd128, [%rd14+8];
	sub.f64 	%fd73, %fd72, %fd1;
	sub.f64 	%fd74, %fd128, %fd2;
	mul.f64 	%fd75, %fd74, %fd74;
	fma.rn.f64 	%fd76, %fd73, %fd73, %fd75;
	sub.f64 	%fd77, %fd126, %fd3;
	fma.rn.f64 	%fd78, %fd77, %fd77, %fd76;
	sqrt.rn.f64 	%fd15, %fd78;
	st.local.f64 	[%rd4+16], %fd15;
	@%p30 bra 	$L__BB1_11;
	mov.b32 	%r53, 2;
	st.local.u32 	[%rd5], %r53;
	st.local.u64 	[%rd5+8], %rd6;
	st.local.v2.u64 	[%rd5+16], {%rd21, %rd8};
	st.local.f64 	[%rd5+32], %fd15;
	mov.u64 	%rd141, $str$4;
	cvta.global.u64 	%rd142, %rd141;
	{ // callseq 6, 0
	.param .b64 param0;
	st.param.b64 	[param0], %rd142;
	.param .b64 param1;
	st.param.b64 	[param1], %rd101;
	.param .b32 retval0;
	call.uni (retval0), 
	vprintf, 
	(
	param0, 
	param1
	);
	ld.param.b32 	%r54, [retval0];
	} // callseq 6
	ld.global.f64 	%fd128, [%rd14+8];
	ld.global.f64 	%fd126, [%rd15];
$L__BB1_11:
	setp.gt.s32 	%p31, %r1, 4;
	st.local.u64 	[%rd3+72], %rd16;
	st.local.v2.u64 	[%rd3+80], {%rd21, %rd8};
	ld.global.f64 	%fd79, [%rd13+8];
	sub.f64 	%fd80, %fd79, %fd1;
	sub.f64 	%fd81, %fd128, %fd2;
	mul.f64 	%fd82, %fd81, %fd81;
	fma.rn.f64 	%fd83, %fd80, %fd80, %fd82;
	sub.f64 	%fd84, %fd126, %fd3;
	fma.rn.f64 	%fd85, %fd84, %fd84, %fd83;
	sqrt.rn.f64 	%fd20, %fd85;
	st.local.f64 	[%rd4+24], %fd20;
	@%p31 bra 	$L__BB1_13;
	mov.b32 	%r56, 3;
	st.local.u32 	[%rd5], %r56;
	st.local.u64 	[%rd5+8], %rd16;
	st.local.v2.u64 	[%rd5+16], {%rd21, %rd8};
	st.local.f64 	[%rd5+32], %fd20;
	mov.u64 	%rd144, $str$4;
	cvta.global.u64 	%rd145, %rd144;
	{ // callseq 7, 0
	.param .b64 param0;
	st.param.b64 	[param0], %rd145;
	.param .b64 param1;
	st.param.b64 	[param1], %rd101;
	.param .b32 retval0;
	call.uni (retval0), 
	vprintf, 
	(
	param0, 
	param1
	);
	ld.param.b32 	%r57, [retval0];
	} // callseq 7
$L__BB1_13:
	setp.gt.s32 	%p32, %r1, 4;
	st.local.v2.u64 	[%rd3+96], {%rd6, %rd7};
	add.s64 	%rd26, %rd8, 1;
	st.local.u64 	[%rd3+112], %rd26;
	ld.global.f64 	%fd86, [%rd13];
	ld.global.f64 	%fd130, [%rd14];
	ld.global.f64 	%fd131, [%rd15+8];
	sub.f64 	%fd87, %fd86, %fd1;
	sub.f64 	%fd88, %fd130, %fd2;
	mul.f64 	%fd89, %fd88, %fd88;
	fma.rn.f64 	%fd90, %fd87, %fd87, %fd89;
	sub.f64 	%fd91, %fd131, %fd3;
	fma.rn.f64 	%fd92, %fd91, %fd91, %fd90;
	sqrt.rn.f64 	%fd23, %fd92;
	st.local.f64 	[%rd4+32], %fd23;
	@%p32 bra 	$L__BB1_15;
	mov.b32 	%r59, 4;
	st.local.u32 	[%rd5], %r59;
	st.local.u64 	[%rd5+8], %rd6;
	st.local.v2.u64 	[%rd5+16], {%rd7, %rd26};
	st.local.f64 	[%rd5+32], %fd23;
	mov.u64 	%rd147, $str$4;
	cvta.global.u64 	%rd148, %rd147;
	{ // callseq 8, 0
	.param .b64 param0;
	st.param.b64 	[param0], %rd148;
	.param .b64 param1;
	st.param.b64 	[param1], %rd101;
	.param .b32 retval0;
	call.uni (retval0), 
	vprintf, 
	(
	param0, 
	param1
	);
	ld.param.b32 	%r60, [retval0];
	} // callseq 8
	ld.global.f64 	%fd130, [%rd14];
	ld.global.f64 	%fd131, [%rd15+8];
$L__BB1_15:
	setp.gt.s32 	%p33, %r1, 4;
	st.local.u64 	[%rd3+120], %rd16;
	st.local.v2.u64 	[%rd3+128], {%rd7, %rd26};
	ld.global.f64 	%fd93, [%rd13+8];
	sub.f64 	%fd94, %fd93, %fd1;
	sub.f64 	%fd95, %fd130, %fd2;
	mul.f64 	%fd96, %fd95, %fd95;
	fma.rn.f64 	%fd97, %fd94, %fd94, %fd96;
	sub.f64 	%fd98, %fd131, %fd3;
	fma.rn.f64 	%fd99, %fd98, %fd98, %fd97;
	sqrt.rn.f64 	%fd28, %fd99;
	st.local.f64 	[%rd4+40], %fd28;
	@%p33 bra 	$L__BB1_17;
	mov.b32 	%r62, 5;
	st.local.u32 	[%rd5], %r62;
	st.local.u64 	[%rd5+8], %rd16;
	st.local.v2.u64 	[%rd5+16], {%rd7, %rd26};
	st.local.f64 	[%rd5+32], %fd28;
	mov.u64 	%rd150, $str$4;
	cvta.global.u64 	%rd151, %rd150;
	{ // callseq 9, 0
	.param .b64 param0;
	st.param.b64 	[param0], %rd151;
	.param .b64 param1;
	st.param.b64 	[param1], %rd101;
	.param .b32 retval0;
	call.uni (retval0), 
	vprintf, 
	(
	param0, 
	param1
	);
	ld.param.b32 	%r63, [retval0];
	} // callseq 9
	ld.global.f64 	%fd131, [%rd15+8];
$L__BB1_17:
	setp.gt.s32 	%p34, %r1, 4;
	st.local.v2.u64 	[%rd3+144], {%rd6, %rd21};
	st.local.u64 	[%rd3+160], %rd26;
	ld.global.f64 	%fd100, [%rd13];
	ld.global.f64 	%fd133, [%rd14+8];
	sub.f64 	%fd101, %fd100, %fd1;
	sub.f64 	%fd102, %fd133, %fd2;
	mul.f64 	%fd103, %fd102, %fd102;
	fma.rn.f64 	%fd104, %fd101, %fd101, %fd103;
	sub.f64 	%fd105, %fd131, %fd3;
	fma.rn.f64 	%fd106, %fd105, %fd105, %fd104;
	sqrt.rn.f64 	%fd32, %fd106;
	st.local.f64 	[%rd4+48], %fd32;
	@%p34 bra 	$L__BB1_19;
	mov.b32 	%r65, 6;
	st.local.u32 	[%rd5], %r65;
	st.local.u64 	[%rd5+8], %rd6;
	st.local.v2.u64 	[%rd5+16], {%rd21, %rd26};
	st.local.f64 	[%rd5+32], %fd32;
	mov.u64 	%rd153, $str$4;
	cvta.global.u64 	%rd154, %rd153;
	{ // callseq 10, 0
	.param .b64 param0;
	st.param.b64 	[param0], %rd154;
	.param .b64 param1;
	st.param.b64 	[param1], %rd101;
	.param .b32 retval0;
	call.uni (retval0), 
	vprintf, 
	(
	param0, 
	param1
	);
	ld.param.b32 	%r66, [retval0];
	} // callseq 10
	ld.global.f64 	%fd133, [%rd14+8];
	ld.global.f64 	%fd131, [%rd15+8];
$L__BB1_19:
	setp.gt.s32 	%p35, %r1, 4;
	st.local.u64 	[%rd3+168], %rd16;
	st.local.v2.u64 	[%rd3+176], {%rd21, %rd26};
	ld.global.f64 	%fd107, [%rd13+8];
	sub.f64 	%fd108, %fd107, %fd1;
	sub.f64 	%fd109, %fd133, %fd2;
	mul.f64 	%fd110, %fd109, %fd109;
	fma.rn.f64 	%fd111, %fd108, %fd108, %fd110;
	sub.f64 	%fd112, %fd131, %fd3;
	fma.rn.f64 	%fd113, %fd112, %fd112, %fd111;
	sqrt.rn.f64 	%fd37, %fd113;
	st.local.f64 	[%rd4+56], %fd37;
	@%p35 bra 	$L__BB1_21;
	mov.b32 	%r68, 7;
	st.local.u32 	[%rd5], %r68;
	st.local.u64 	[%rd5+8], %rd16;
	st.local.v2.u64 	[%rd5+16], {%rd21, %rd26};
	st.local.f64 	[%rd5+32], %fd37;
	mov.u64 	%rd156, $str$4;
	cvta.global.u64 	%rd157, %rd156;
	{ // callseq 11, 0
	.param .b64 param0;
	st.param.b64 	[param0], %rd157;
	.param .b64 param1;
	st.param.b64 	[param1], %rd101;
	.param .b32 retval0;
	call.uni (retval0), 
	vprintf, 
	(
	param0, 
	param1
	);
	ld.param.b32 	%r69, [retval0];
	} // callseq 11
$L__BB1_21:
	setp.gt.s32 	%p36, %r1, 4;
	setp.lt.f64 	%p37, %fd11, %fd6;
	selp.u32 	%r71, 1, 0, %p37;
	setp.gt.f64 	%p38, %fd11, %fd6;
	selp.u32 	%r72, 1, 0, %p38;
	mul.wide.u32 	%rd159, %r71, 8;
	add.s64 	%rd160, %rd4, %rd159;
	ld.local.f64 	%fd114, [%rd160];
	setp.lt.f64 	%p39, %fd15, %fd114;
	selp.b32 	%r73, 2, %r71, %p39;
	mul.wide.u32 	%rd161, %r72, 8;
	add.s64 	%rd162, %rd4, %rd161;
	ld.local.f64 	%fd115, [%rd162];
	setp.gt.f64 	%p40, %fd15, %fd115;
	selp.b32 	%r74, 2, %r72, %p40;
	mul.wide.u32 	%rd163, %r73, 8;
	add.s64 	%rd164, %rd4, %rd163;
	ld.local.f64 	%fd116, [%rd164];
	setp.lt.f64 	%p41, %fd20, %fd116;
	selp.b32 	%r75, 3, %r73, %p41;
	mul.wide.u32 	%rd165, %r74, 8;
	add.s64 	%rd166, %rd4, %rd165;
	ld.local.f64 	%fd117, [%rd166];
	setp.gt.f64 	%p42, %fd20, %fd117;
	selp.b32 	%r76, 3, %r74, %p42;
	mul.wide.u32 	%rd167, %r75, 8;
	add.s64 	%rd168, %rd4, %rd167;
	ld.local.f64 	%fd118, [%rd168];
	setp.lt.f64 	%p43, %fd23, %fd118;
	selp.b32 	%r77, 4, %r75, %p43;
	mul.wide.u32 	%rd169, %r76, 8;
	add.s64 	%rd170, %rd4, %rd169;
	ld.local.f64 	%fd119, [%rd170];
	setp.gt.f64 	%p44, %fd23, %fd119;
	selp.b32 	%r78, 4, %r76, %p44;
	mul.wide.u32 	%rd171, %r77, 8;
	add.s64 	%rd172, %rd4, %rd171;
	ld.local.f64 	%fd120, [%rd172];
	setp.lt.f64 	%p45, %fd28, %fd120;
	selp.b32 	%r79, 5, %r77, %p45;
	mul.wide.u32 	%rd173, %r78, 8;
	add.s64 	%rd174, %rd4, %rd173;
	ld.local.f64 	%fd121, [%rd174];
	setp.gt.f64 	%p46, %fd28, %fd121;
	selp.b32 	%r80, 5, %r78, %p46;
	mul.wide.u32 	%rd175, %r79, 8;
	add.s64 	%rd176, %rd4, %rd175;
	ld.local.f64 	%fd122, [%rd176];
	setp.lt.f64 	%p47, %fd32, %fd122;
	selp.b32 	%r81, 6, %r79, %p47;
	mul.wide.u32 	%rd177, %r80, 8;
	add.s64 	%rd178, %rd4, %rd177;
	ld.local.f64 	%fd38, [%rd178];
	setp.gt.f64 	%p48, %fd32, %fd38;
	selp.b32 	%r82, 6, %r80, %p48;
	mul.wide.u32 	%rd179, %r81, 8;
	add.s64 	%rd180, %rd4, %rd179;
	ld.local.f64 	%fd123, [%rd180];
	setp.lt.f64 	%p49, %fd37, %fd123;
	selp.b32 	%r2, 7, %r81, %p49;
	mul.wide.u32 	%rd181, %r82, 8;
	add.s64 	%rd182, %rd4, %rd181;
	ld.local.f64 	%fd39, [%rd182];
	setp.leu.f64 	%p50, %fd37, %fd39;
	selp.b32 	%r3, %r82, 7, %p50;
	@%p36 bra 	$L__BB1_23;
	st.local.v2.u32 	[%rd5], {%r1, %r2};
	st.local.u32 	[%rd5+8], %r3;
	mov.u64 	%rd183, $str$5;
	cvta.global.u64 	%rd184, %rd183;
	{ // callseq 12, 0
	.param .b64 param0;
	st.param.b64 	[param0], %rd184;
	.param .b64 param1;
	st.param.b64 	[param1], %rd101;
	.param .b32 retval0;
	call.uni (retval0), 
	vprintf, 
	(
	param0, 
	param1
	);
	ld.param.b32 	%r83, [retval0];
	} // callseq 12
	st.local.u32 	[%rd5], %r1;
	mov.u64 	%rd186, $str$6;
	cvta.global.u64 	%rd187, %rd186;
	{ // callseq 13, 0
	.param .b64 param0;
	st.param.b64 	[param0], %rd187;
	.param .b64 param1;
	st.param.b64 	[param1], %rd101;
	.param .b32 retval0;
	call.uni (retval0), 
	vprintf, 
	(
	param0, 
	param1
	);
	ld.param.b32 	%r85, [retval0];
	} // callseq 13
$L__BB1_23:
	setp.gt.s32 	%p51, %r1, 4;
	mul.wide.u32 	%rd188, %r2, 24;
	add.s64 	%rd189, %rd3, %rd188;
	ld.global.u64 	%rd414, [%rd1];
	ld.local.u64 	%rd30, [%rd189];
	max.s64 	%rd190, %rd30, -1;
	add.s64 	%rd191, %rd190, 1;
	min.s64 	%rd31, %rd414, %rd191;
	ld.global.u64 	%rd413, [%rd1+8];
	ld.local.u64 	%rd33, [%rd189+8];
	max.s64 	%rd34, %rd33, 0;
	min.s64 	%rd35, %rd413, %rd34;
	ld.global.u64 	%rd412, [%rd1+16];
	ld.local.u64 	%rd37, [%rd189+16];
	max.s64 	%rd38, %rd37, 0;
	min.s64 	%rd39, %rd412, %rd38;
	@%p51 bra 	$L__BB1_25;
	mov.b32 	%r87, 0;
	st.local.u32 	[%rd5], %r87;
	st.local.u64 	[%rd5+8], %rd31;
	st.local.v2.u64 	[%rd5+16], {%rd35, %rd39};
	mov.u64 	%rd192, $str$7;
	cvta.global.u64 	%rd193, %rd192;
	{ // callseq 14, 0
	.param .b64 param0;
	st.param.b64 	[param0], %rd193;
	.param .b64 param1;
	st.param.b64 	[param1], %rd101;
	.param .b32 retval0;
	call.uni (retval0), 
	vprintf, 
	(
	param0, 
	param1
	);
	ld.param.b32 	%r88, [retval0];
	} // callseq 14
	ld.global.u64 	%rd414, [%rd1];
	ld.global.u64 	%rd413, [%rd1+8];
	ld.global.u64 	%rd412, [%rd1+16];
$L__BB1_25:
	setp.gt.s32 	%p52, %r1, 4;
	max.s64 	%rd46, %rd30, 0;
	min.s64 	%rd47, %rd414, %rd46;
	max.s64 	%rd195, %rd33, -1;
	add.s64 	%rd196, %rd195, 1;
	min.s64 	%rd48, %rd413, %rd196;
	min.s64 	%rd49, %rd412, %rd38;
	@%p52 bra 	$L__BB1_27;
	mov.b32 	%r90, 1;
	st.local.u32 	[%rd5], %r90;
	st.local.u64 	[%rd5+8], %rd47;
	st.local.v2.u64 	[%rd5+16], {%rd48, %rd49};
	mov.u64 	%rd197, $str$7;
	cvta.global.u64 	%rd198, %rd197;
	{ // callseq 15, 0
	.param .b64 param0;
	st.param.b64 	[param0], %rd198;
	.param .b64 param1;
	st.param.b64 	[param1], %rd101;
	.param .b32 retval0;
	call.uni (retval0), 
	vprintf, 
	(
	param0, 
	param1
	);
	ld.param.b32 	%r91, [retval0];
	} // callseq 15
	ld.global.u64 	%rd414, [%rd1];
	ld.global.u64 	%rd413, [%rd1+8];
	ld.global.u64 	%rd412, [%rd1+16];
$L__BB1_27:
	min.s64 	%rd56, %rd414, %rd46;
	min.s64 	%rd57, %rd413, %rd34;
	max.s64 	%rd200, %rd37, -1;
	add.s64 	%rd201, %rd200, 1;
	min.s64 	%rd58, %rd412, %rd201;
	@%p52 bra 	$L__BB1_29;
	mov.b32 	%r93, 2;
	st.local.u32 	[%rd5], %r93;
	st.local.u64 	[%rd5+8], %rd56;
	st.local.v2.u64 	[%rd5+16], {%rd57, %rd58};
	mov.u64 	%rd202, $str$7;
	cvta.global.u64 	%rd203, %rd202;
	add.u64 	%rd204, %SP, 256;
	{ // callseq 16, 0
	.param .b64 param0;
	st.param.b64 	[param0], %rd203;
	.param .b64 param1;
	st.param.b64 	[param1], %rd204;
	.param .b32 retval0;
	call.uni (retval0), 
	vprintf, 
	(
	param0, 
	param1
	);
	ld.param.b32 	%r94, [retval0];
	} // callseq 16
	ld.global.u64 	%rd414, [%rd1];
	ld.global.u64 	%rd413, [%rd1+8];
	ld.global.u64 	%rd412, [%rd1+16];
$L__BB1_29:
	max.s64 	%rd205, %rd30, 1;
	add.s64 	%rd206, %rd205, -1;
	min.s64 	%rd65, %rd414, %rd206;
	min.s64 	%rd66, %rd413, %rd34;
	min.s64 	%rd67, %rd412, %rd38;
	@%p52 bra 	$L__BB1_31;
	mov.b32 	%r96, 3;
	st.local.u32 	[%rd5], %r96;
	st.local.u64 	[%rd5+8], %rd65;
	st.local.v2.u64 	[%rd5+16], {%rd66, %rd67};
	mov.u64 	%rd207, $str$7;
	cvta.global.u64 	%rd208, %rd207;
	add.u64 	%rd209, %SP, 256;
	{ // callseq 17, 0
	.param .b64 param0;
	st.param.b64 	[param0], %rd208;
	.param .b64 param1;
	st.param.b64 	[param1], %rd209;
	.param .b32 retval0;
	call.uni (retval0), 
	vprintf, 
	(
	param0, 
	param1
	);
	ld.param.b32 	%r97, [retval0];
	} // callseq 17
	ld.global.u64 	%rd414, [%rd1];
	ld.global.u64 	%rd413, [%rd1+8];
	ld.global.u64 	%rd412, [%rd1+16];
$L__BB1_31:
	min.s64 	%rd74, %rd414, %rd46;
	max.s64 	%rd210, %rd33, 1;
	add.s64 	%rd211, %rd210, -1;
	min.s64 	%rd75, %rd413, %rd211;
	min.s64 	%rd76, %rd412, %rd38;
	@%p52 bra 	$L__BB1_33;
	mov.b32 	%r99, 4;
	st.local.u32 	[%rd5], %r99;
	st.local.u64 	[%rd5+8], %rd74;
	st.local.v2.u64 	[%rd5+16], {%rd75, %rd76};
	mov.u64 	%rd212, $str$7;
	cvta.global.u64 	%rd213, %rd212;
	add.u64 	%rd214, %SP, 256;
	{ // callseq 18, 0
	.param .b64 param0;
	st.param.b64 	[param0], %rd213;
	.param .b64 param1;
	st.param.b64 	[param1], %rd214;
	.param .b32 retval0;
	call.uni (retval0), 
	vprintf, 
	(
	param0, 
	param1
	);
	ld.param.b32 	%r100, [retval0];
	} // callseq 18
	ld.global.u64 	%rd414, [%rd1];
	ld.global.u64 	%rd413, [%rd1+8];
	ld.global.u64 	%rd412, [%rd1+16];
$L__BB1_33:
	min.s64 	%rd83, %rd414, %rd46;
	min.s64 	%rd84, %rd413, %rd34;
	max.s64 	%rd215, %rd37, 1;
	add.s64 	%rd216, %rd215, -1;
	min.s64 	%rd85, %rd412, %rd216;
	@%p52 bra 	$L__BB1_35;
	mov.b32 	%r102, 5;
	st.local.u32 	[%rd5], %r102;
	st.local.u64 	[%rd5+8], %rd83;
	st.local.v2.u64 	[%rd5+16], {%rd84, %rd85};
	mov.u64 	%rd217, $str$7;
	cvta.global.u64 	%rd218, %rd217;
	add.u64 	%rd219, %SP, 256;
	{ // callseq 19, 0
	.param .b64 param0;
	st.param.b64 	[param0], %rd218;
	.param .b64 param1;
	st.param.b64 	[param1], %rd219;
	.param .b32 retval0;
	call.uni (retval0), 
	vprintf, 
	(
	param0, 
	param1
	);
	ld.param.b32 	%r103, [retval0];
	} // callseq 19
	st.local.u32 	[%rd5], %r1;
	mov.u64 	%rd220, $str$8;
	cvta.global.u64 	%rd221, %rd220;
	{ // callseq 20, 0
	.param .b64 param0;
	st.param.b64 	[param0], %rd221;
	.param .b64 param1;
	st.param.b64 	[param1], %rd219;
	.param .b32 retval0;
	call.uni (retval0), 
	vprintf, 
	(
	param0, 
	param1
	);
	ld.param.b32 	%r105, [retval0];
	} // callseq 20
$L__BB1_35:
	ld.param.u64 	%rd407, [_Z23computeTenCornersKernelPKdS0_S0_PKlS0_S0_S0_S0_iPl_param_9];
	mul.lo.s32 	%r108, %r1, 30;
	setp.eq.s32 	%p57, %r3, 0;
	cvta.to.global.u64 	%rd222, %rd407;
	mul.wide.s32 	%rd223, %r108, 8;
	add.s64 	%rd86, %rd222, %rd223;
	mov.b32 	%r194, 0;
	@%p57 bra 	$L__BB1_38;
	st.global.u64 	[%rd86], %rd6;
	st.global.u64 	[%rd86+8], %rd7;
	st.global.u64 	[%rd86+16], %rd8;
	mov.b32 	%r194, 1;
	@%p52 bra 	$L__BB1_38;
	mov.b32 	%r111, 0;
	st.local.u32 	[%rd5], %r111;
	st.local.u64 	[%rd5+8], %rd6;
	st.local.v2.u64 	[%rd5+16], {%rd7, %rd8};
	mov.u64 	%rd224, $str$9;
	cvta.global.u64 	%rd225, %rd224;
	add.u64 	%rd226, %SP, 256;
	{ // callseq 21, 0
	.param .b64 param0;
	st.param.b64 	[param0], %rd225;
	.param .b64 param1;
	st.param.b64 	[param1], %rd226;
	.param .b32 retval0;
	call.uni (retval0), 
	vprintf, 
	(
	param0, 
	param1
	);
	ld.param.b32 	%r112, [retval0];
	} // callseq 21
$L__BB1_38:
	setp.eq.s32 	%p59, %r3, 1;
	@%p59 bra 	$L__BB1_42;
	mul.lo.s32 	%r114, %r194, 3;
	mul.wide.u32 	%rd227, %r114, 8;
	add.s64 	%rd228, %rd86, %rd227;
	st.global.u64 	[%rd228], %rd16;
	st.global.u64 	[%rd228+8], %rd7;
	st.global.u64 	[%rd228+16], %rd8;
	@%p52 bra 	$L__BB1_41;
	st.local.u32 	[%rd5], %r194;
	st.local.u64 	[%rd5+8], %rd16;
	st.local.v2.u64 	[%rd5+16], {%rd7, %rd8};
	mov.u64 	%rd229, $str$9;
	cvta.global.u64 	%rd230, %rd229;
	add.u64 	%rd231, %SP, 256;
	{ // callseq 22, 0
	.param .b64 param0;
	st.param.b64 	[param0], %rd230;
	.param .b64 param1;
	st.param.b64 	[param1], %rd231;
	.param .b32 retval0;
	call.uni (retval0), 
	vprintf, 
	(
	param0, 
	param1
	);
	ld.param.b32 	%r115, [retval0];
	} // callseq 22
$L__BB1_41:
	add.s32 	%r194, %r194, 1;
$L__BB1_42:
	setp.eq.s32 	%p61, %r3, 2;
	@%p61 bra 	$L__BB1_46;
	mul.lo.s32 	%r117, %r194, 3;
	mul.wide.u32 	%rd232, %r117, 8;
	add.s64 	%rd233, %rd86, %rd232;
	st.global.u64 	[%rd233], %rd6;
	st.global.u64 	[%rd233+8], %rd21;
	st.global.u64 	[%rd233+16], %rd8;
	@%p52 bra 	$L__BB1_45;
	st.local.u32 	[%rd5], %r194;
	st.local.u64 	[%rd5+8], %rd6;
	st.local.v2.u64 	[%rd5+16], {%rd21, %rd8};
	mov.u64 	%rd234, $str$9;
	cvta.global.u64 	%rd235, %rd234;
	add.u64 	%rd236, %SP, 256;
	{ // callseq 23, 0
	.param .b64 param0;
	st.param.b64 	[param0], %rd235;
	.param .b64 param1;
	st.param.b64 	[param1], %rd236;
	.param .b32 retval0;
	call.uni (retval0), 
	vprintf, 
	(
	param0, 
	param1
	);
	ld.param.b32 	%r118, [retval0];
	} // callseq 23
$L__BB1_45:
	add.s32 	%r194, %r194, 1;
$L__BB1_46:
	setp.eq.s32 	%p63, %r3, 3;
	@%p63 bra 	$L__BB1_50;
	mul.lo.s32 	%r120, %r194, 3;
	mul.wide.u32 	%rd237, %r120, 8;
	add.s64 	%rd238, %rd86, %rd237;
	st.global.u64 	[%rd238], %rd16;
	st.global.u64 	[%rd238+8], %rd21;
	st.global.u64 	[%rd238+16], %rd8;
	@%p52 bra 	$L__BB1_49;
	st.local.u32 	[%rd5], %r194;
	st.local.u64 	[%rd5+8], %rd16;
	st.local.v2.u64 	[%rd5+16], {%rd21, %rd8};
	mov.u64 	%rd239, $str$9;
	cvta.global.u64 	%rd240, %rd239;
	add.u64 	%rd241, %SP, 256;
	{ // callseq 24, 0
	.param .b64 param0;
	st.param.b64 	[param0], %rd240;
	.param .b64 param1;
	st.param.b64 	[param1], %rd241;
	.param .b32 retval0;
	call.uni (retval0), 
	vprintf, 
	(
	param0, 
	param1
	);
	ld.param.b32 	%r121, [retval0];
	} // callseq 24
$L__BB1_49:
	add.s32 	%r194, %r194, 1;
$L__BB1_50:
	setp.eq.s32 	%p65, %r3, 4;
	@%p65 bra 	$L__BB1_54;
	mul.lo.s32 	%r123, %r194, 3;
	mul.wide.u32 	%rd242, %r123, 8;
	add.s64 	%rd243, %rd86, %rd242;
	st.global.u64 	[%rd243], %rd6;
	st.global.u64 	[%rd243+8], %rd7;
	st.global.u64 	[%rd243+16], %rd26;
	@%p52 bra 	$L__BB1_53;
	st.local.u32 	[%rd5], %r194;
	st.local.u64 	[%rd5+8], %rd6;
	st.local.v2.u64 	[%rd5+16], {%rd7, %rd26};
	mov.u64 	%rd244, $str$9;
	cvta.global.u64 	%rd245, %rd244;
	add.u64 	%rd246, %SP, 256;
	{ // callseq 25, 0
	.param .b64 param0;
	st.param.b64 	[param0], %rd245;
	.param .b64 param1;
	st.param.b64 	[param1], %rd246;
	.param .b32 retval0;
	call.uni (retval0), 
	vprintf, 
	(
	param0, 
	param1
	);
	ld.param.b32 	%r124, [retval0];
	} // callseq 25
$L__BB1_53:
	add.s32 	%r194, %r194, 1;
$L__BB1_54:
	setp.eq.s32 	%p67, %r3, 5;
	@%p67 bra 	$L__BB1_58;
	mul.lo.s32 	%r126, %r194, 3;
	mul.wide.u32 	%rd247, %r126, 8;
	add.s64 	%rd248, %rd86, %rd247;
	st.global.u64 	[%rd248], %rd16;
	st.global.u64 	[%rd248+8], %rd7;
	st.global.u64 	[%rd248+16], %rd26;
	@%p52 bra 	$L__BB1_57;
	st.local.u32 	[%rd5], %r194;
	st.local.u64 	[%rd5+8], %rd16;
	st.local.v2.u64 	[%rd5+16], {%rd7, %rd26};
	mov.u64 	%rd249, $str$9;
	cvta.global.u64 	%rd250, %rd249;
	add.u64 	%rd251, %SP, 256;
	{ // callseq 26, 0
	.param .b64 param0;
	st.param.b64 	[param0], %rd250;
	.param .b64 param1;
	st.param.b64 	[param1], %rd251;
	.param .b32 retval0;
	call.uni (retval0), 
	vprintf, 
	(
	param0, 
	param1
	);
	ld.param.b32 	%r127, [retval0];
	} // callseq 26
$L__BB1_57:
	add.s32 	%r194, %r194, 1;
$L__BB1_58:
	setp.leu.f64 	%p69, %fd37, %fd39;
	setp.gt.f64 	%p70, %fd32, %fd38;
	and.pred  	%p71, %p69, %p70;
	@%p71 bra 	$L__BB1_62;
	mul.lo.s32 	%r129, %r194, 3;
	mul.wide.u32 	%rd252, %r129, 8;
	add.s64 	%rd253, %rd86, %rd252;
	st.global.u64 	[%rd253], %rd6;
	st.global.u64 	[%rd253+8], %rd21;
	st.global.u64 	[%rd253+16], %rd26;
	@%p52 bra 	$L__BB1_61;
	st.local.u32 	[%rd5], %r194;
	st.local.u64 	[%rd5+8], %rd6;
	st.local.v2.u64 	[%rd5+16], {%rd21, %rd26};
	mov.u64 	%rd254, $str$9;
	cvta.global.u64 	%rd255, %rd254;
	add.u64 	%rd256, %SP, 256;
	{ // callseq 27, 0
	.param .b64 param0;
	st.param.b64 	[param0], %rd255;
	.param .b64 param1;
	st.param.b64 	[param1], %rd256;
	.param .b32 retval0;
	call.uni (retval0), 
	vprintf, 
	(
	param0, 
	param1
	);
	ld.param.b32 	%r130, [retval0];
	} // callseq 27
$L__BB1_61:
	add.s32 	%r194, %r194, 1;
$L__BB1_62:
	setp.gt.f64 	%p73, %fd37, %fd39;
	@%p73 bra 	$L__BB1_66;
	mul.lo.s32 	%r132, %r194, 3;
	mul.wide.u32 	%rd257, %r132, 8;
	add.s64 	%rd258, %rd86, %rd257;
	st.global.u64 	[%rd258], %rd16;
	st.global.u64 	[%rd258+8], %rd21;
	st.global.u64 	[%rd258+16], %rd26;
	@%p52 bra 	$L__BB1_65;
	st.local.u32 	[%rd5], %r194;
	st.local.u64 	[%rd5+8], %rd16;
	st.local.v2.u64 	[%rd5+16], {%rd21, %rd26};
	mov.u64 	%rd259, $str$9;
	cvta.global.u64 	%rd260, %rd259;
	add.u64 	%rd261, %SP, 256;
	{ // callseq 28, 0
	.param .b64 param0;
	st.param.b64 	[param0], %rd260;
	.param .b64 param1;
	st.param.b64 	[param1], %rd261;
	.param .b32 retval0;
	call.uni (retval0), 
	vprintf, 
	(
	param0, 
	param1
	);
	ld.param.b32 	%r133, [retval0];
	} // callseq 28
$L__BB1_65:
	add.s32 	%r194, %r194, 1;
$L__BB1_66:
	setp.eq.s64 	%p75, %rd31, %rd6;
	setp.eq.s64 	%p76, %rd35, %rd7;
	and.pred  	%p1, %p75, %p76;
	setp.eq.s64 	%p77, %rd39, %rd8;
	and.pred  	%p78, %p1, %p77;
	@%p78 bra 	$L__BB1_77;
	setp.eq.s64 	%p81, %rd31, %rd16;
	and.pred  	%p2, %p81, %p76;
	and.pred  	%p82, %p2, %p77;
	@%p82 bra 	$L__BB1_77;
	setp.eq.s64 	%p83, %rd39, %rd8;
	setp.eq.s64 	%p84, %rd31, %rd6;
	setp.eq.s64 	%p85, %rd35, %rd21;
	and.pred  	%p3, %p84, %p85;
	and.pred  	%p86, %p3, %p83;
	@%p86 bra 	$L__BB1_77;
	setp.eq.s64 	%p87, %rd35, %rd21;
	setp.eq.s64 	%p88, %rd31, %rd16;
	setp.eq.s64 	%p89, %rd39, %rd8;
	and.pred  	%p4, %p88, %p87;
	and.pred  	%p90, %p4, %p89;
	@%p90 bra 	$L__BB1_77;
	setp.eq.s64 	%p91, %rd39, %rd26;
	and.pred  	%p92, %p1, %p91;
	@%p92 bra 	$L__BB1_77;
	and.pred  	%p94, %p2, %p91;
	@%p94 bra 	$L__BB1_77;
	and.pred  	%p96, %p3, %p91;
	@%p96 bra 	$L__BB1_77;
	and.pred  	%p98, %p4, %p91;
	@%p98 bra 	$L__BB1_77;
	setp.gt.s32 	%p99, %r1, 4;
	mul.lo.s32 	%r135, %r194, 3;
	mul.wide.u32 	%rd274, %r135, 8;
	add.s64 	%rd275, %rd86, %rd274;
	st.global.u64 	[%rd275], %rd31;
	st.global.u64 	[%rd275+8], %rd35;
	st.global.u64 	[%rd275+16], %rd39;
	@%p99 bra 	$L__BB1_76;
	st.local.u32 	[%rd5], %r194;
	st.local.u64 	[%rd5+8], %rd31;
	st.local.v2.u64 	[%rd5+16], {%rd35, %rd39};
	mov.u64 	%rd276, $str$10;
	cvta.global.u64 	%rd277, %rd276;
	add.u64 	%rd278, %SP, 256;
	{ // callseq 29, 0
	.param .b64 param0;
	st.param.b64 	[param0], %rd277;
	.param .b64 param1;
	st.param.b64 	[param1], %rd278;
	.param .b32 retval0;
	call.uni (retval0), 
	vprintf, 
	(
	param0, 
	param1
	);
	ld.param.b32 	%r136, [retval0];
	} // callseq 29
$L__BB1_76:
	add.s32 	%r194, %r194, 1;
$L__BB1_77:
	setp.eq.s64 	%p100, %rd47, %rd6;
	setp.eq.s64 	%p101, %rd48, %rd7;
	and.pred  	%p5, %p100, %p101;
	setp.eq.s64 	%p102, %rd49, %rd8;
	and.pred  	%p103, %p5, %p102;
	@%p103 bra 	$L__BB1_88;
	setp.eq.s64 	%p106, %rd47, %rd16;
	and.pred  	%p6, %p106, %p101;
	and.pred  	%p107, %p6, %p102;
	@%p107 bra 	$L__BB1_88;
	setp.eq.s64 	%p108, %rd49, %rd8;
	setp.eq.s64 	%p109, %rd47, %rd6;
	setp.eq.s64 	%p110, %rd48, %rd21;
	and.pred  	%p7, %p109, %p110;
	and.pred  	%p111, %p7, %p108;
	@%p111 bra 	$L__BB1_88;
	setp.eq.s64 	%p112, %rd48, %rd21;
	setp.eq.s64 	%p113, %rd47, %rd16;
	setp.eq.s64 	%p114, %rd49, %rd8;
	and.pred  	%p8, %p113, %p112;
	and.pred  	%p115, %p8, %p114;
	@%p115 bra 	$L__BB1_88;
	setp.eq.s64 	%p116, %rd49, %rd26;
	and.pred  	%p117, %p5, %p116;
	@%p117 bra 	$L__BB1_88;
	and.pred  	%p119, %p6, %p116;
	@%p119 bra 	$L__BB1_88;
	and.pred  	%p121, %p7, %p116;
	@%p121 bra 	$L__BB1_88;
	and.pred  	%p123, %p8, %p116;
	@%p123 bra 	$L__BB1_88;
	setp.gt.s32 	%p124, %r1, 4;
	mul.lo.s32 	%r138, %r194, 3;
	mul.wide.u32 	%rd291, %r138, 8;
	add.s64 	%rd292, %rd86, %rd291;
	st.global.u64 	[%rd292], %rd47;
	st.global.u64 	[%rd292+8], %rd48;
	st.global.u64 	[%rd292+16], %rd49;
	@%p124 bra 	$L__BB1_87;
	st.local.u32 	[%rd5], %r194;
	st.local.u64 	[%rd5+8], %rd47;
	st.local.v2.u64 	[%rd5+16], {%rd48, %rd49};
	mov.u64 	%rd293, $str$10;
	cvta.global.u64 	%rd294, %rd293;
	add.u64 	%rd295, %SP, 256;
	{ // callseq 30, 0
	.param .b64 param0;
	st.param.b64 	[param0], %rd294;
	.param .b64 param1;
	st.param.b64 	[param1], %rd295;
	.param .b32 retval0;
	call.uni (retval0), 
	vprintf, 
	(
	param0, 
	param1
	);
	ld.param.b32 	%r139, [retval0];
	} // callseq 30
$L__BB1_87:
	add.s32 	%r194, %r194, 1;
$L__BB1_88:
	setp.gt.u32 	%p125, %r194, 9;
	mov.b32 	%r201, 10;
	@%p125 bra 	$L__BB1_89;
	bra.uni 	$L__BB1_97;
$L__BB1_89:
	setp.gt.u32 	%p229, %r201, 9;
	@%p229 bra 	$L__BB1_94;
	ld.param.u64 	%rd408, [_Z23computeTenCornersKernelPKdS0_S0_PKlS0_S0_S0_S0_iPl_param_9];
	mul.lo.s32 	%r157, %r1, 30;
	mul.wide.u32 	%rd364, %r201, 24;
	mul.wide.s32 	%rd365, %r157, 8;
	add.s64 	%rd366, %rd364, %rd365;
	cvta.to.global.u64 	%rd367, %rd408;
	add.s64 	%rd368, %rd366, %rd367;
	add.s64 	%rd424, %rd368, 16;
	add.s32 	%r207, %r201, -10;
	mov.u64 	%rd369, $str$11;
	add.u64 	%rd371, %SP, 256;
$L__BB1_91:
	setp.gt.s32 	%p230, %r1, 4;
	st.global.u64 	[%rd424+-16], %rd30;
	st.global.u64 	[%rd424+-8], %rd33;
	st.global.u64 	[%rd424], %rd37;
	@%p230 bra 	$L__BB1_93;
	add.s32 	%r158, %r207, 10;
	st.local.u32 	[%rd5], %r158;
	st.local.u64 	[%rd5+8], %rd30;
	st.local.v2.u64 	[%rd5+16], {%rd33, %rd37};
	cvta.global.u64 	%rd370, %rd369;
	{ // callseq 35, 0
	.param .b64 param0;
	st.param.b64 	[param0], %rd370;
	.param .b64 param1;
	st.param.b64 	[param1], %rd371;
	.param .b32 retval0;
	call.uni (retval0), 
	vprintf, 
	(
	param0, 
	param1
	);
	ld.param.b32 	%r159, [retval0];
	} // callseq 35
$L__BB1_93:
	add.s64 	%rd424, %rd424, 24;
	add.s32 	%r207, %r207, 1;
	setp.ne.s32 	%p231, %r207, 0;
	@%p231 bra 	$L__BB1_91;
$L__BB1_94:
	setp.gt.s32 	%p232, %r1, 4;
	@%p232 bra 	$L__BB1_96;
	st.local.u32 	[%rd5], %r1;
	mov.u64 	%rd372, $str$12;
	cvta.global.u64 	%rd373, %rd372;
	add.u64 	%rd374, %SP, 256;
	{ // callseq 36, 0
	.param .b64 param0;
	st.param.b64 	[param0], %rd373;
	.param .b64 param1;
	st.param.b64 	[param1], %rd374;
	.param .b32 retval0;
	call.uni (retval0), 
	vprintf, 
	(
	param0, 
	param1
	);
	ld.param.b32 	%r161, [retval0];
	} // callseq 36
	ld.global.u64 	%rd375, [%rd86];
	ld.global.u64 	%rd376, [%rd86+8];
	ld.global.u64 	%rd377, [%rd86+16];
	mov.b32 	%r163, 0;
	st.local.u32 	[%rd5], %r163;
	st.local.u64 	[%rd5+8], %rd375;
	st.local.v2.u64 	[%rd5+16], {%rd376, %rd377};
	mov.u64 	%rd378, $str$13;
	cvta.global.u64 	%rd379, %rd378;
	{ // callseq 37, 0
	.param .b64 param0;
	st.param.b64 	[param0], %rd379;
	.param .b64 param1;
	st.param.b64 	[param1], %rd374;
	.param .b32 retval0;
	call.uni (retval0), 
	vprintf, 
	(
	param0, 
	param1
	);
	ld.param.b32 	%r164, [retval0];
	} // callseq 37
	ld.global.u64 	%rd380, [%rd86+24];
	ld.global.u64 	%rd381, [%rd86+32];
	ld.global.u64 	%rd382, [%rd86+40];
	mov.b32 	%r166, 1;
	st.local.u32 	[%rd5], %r166;
	st.local.u64 	[%rd5+8], %rd380;
	st.local.v2.u64 	[%rd5+16], {%rd381, %rd382};
	{ // callseq 38, 0
	.param .b64 param0;
	st.param.b64 	[param0], %rd379;
	.param .b64 param1;
	st.param.b64 	[param1], %rd374;
	.param .b32 retval0;
	call.uni (retval0), 
	vprintf, 
	(
	param0, 
	param1
	);
	ld.param.b32 	%r167, [retval0];
	} // callseq 38
	ld.global.u64 	%rd383, [%rd86+48];
	ld.global.u64 	%rd384, [%rd86+56];
	ld.global.u64 	%rd385, [%rd86+64];
	mov.b32 	%r169, 2;
	st.local.u32 	[%rd5], %r169;
	st.local.u64 	[%rd5+8], %rd383;
	st.local.v2.u64 	[%rd5+16], {%rd384, %rd385};
	{ // callseq 39, 0
	.param .b64 param0;
	st.param.b64 	[param0], %rd379;
	.param .b64 param1;
	st.param.b64 	[param1], %rd374;
	.param .b32 retval0;
	call.uni (retval0), 
	vprintf, 
	(
	param0, 
	param1
	);
	ld.param.b32 	%r170, [retval0];
	} // callseq 39
	ld.global.u64 	%rd386, [%rd86+72];
	ld.global.u64 	%rd387, [%rd86+80];
	ld.global.u64 	%rd388, [%rd86+88];
	mov.b32 	%r172, 3;
	st.local.u32 	[%rd5], %r172;
	st.local.u64 	[%rd5+8], %rd386;
	st.local.v2.u64 	[%rd5+16], {%rd387, %rd388};
	{ // callseq 40, 0
	.param .b64 param0;
	st.param.b64 	[param0], %rd379;
	.param .b64 param1;
	st.param.b64 	[param1], %rd374;
	.param .b32 retval0;
	call.uni (retval0), 
	vprintf, 
	(
	param0, 
	param1
	);
	ld.param.b32 	%r173, [retval0];
	} // callseq 40
	ld.global.u64 	%rd389, [%rd86+96];
	ld.global.u64 	%rd390, [%rd86+104];
	ld.global.u64 	%rd391, [%rd86+112];
	mov.b32 	%r175, 4;
	st.local.u32 	[%rd5], %r175;
	st.local.u64 	[%rd5+8], %rd389;
	st.local.v2.u64 	[%rd5+16], {%rd390, %rd391};
	{ // callseq 41, 0
	.param .b64 param0;
	st.param.b64 	[param0], %rd379;
	.param .b64 param1;
	st.param.b64 	[param1], %rd374;
	.param .b32 retval0;
	call.uni (retval0), 
	vprintf, 
	(
	param0, 
	param1
	);
	ld.param.b32 	%r176, [retval0];
	} // callseq 41
	ld.global.u64 	%rd392, [%rd86+120];
	ld.global.u64 	%rd393, [%rd86+128];
	ld.global.u64 	%rd394, [%rd86+136];
	mov.b32 	%r178, 5;
	st.local.u32 	[%rd5], %r178;
	st.local.u64 	[%rd5+8], %rd392;
	st.local.v2.u64 	[%rd5+16], {%rd393, %rd394};
	{ // callseq 42, 0
	.param .b64 param0;
	st.param.b64 	[param0], %rd379;
	.param .b64 param1;
	st.param.b64 	[param1], %rd374;
	.param .b32 retval0;
	call.uni (retval0), 
	vprintf, 
	(
	param0, 
	param1
	);
	ld.param.b32 	%r179, [retval0];
	} // callseq 42
	ld.global.u64 	%rd395, [%rd86+144];
	ld.global.u64 	%rd396, [%rd86+152];
	ld.global.u64 	%rd397, [%rd86+160];
	mov.b32 	%r181, 6;
	st.local.u32 	[%rd5], %r181;
	st.local.u64 	[%rd5+8], %rd395;
	st.local.v2.u64 	[%rd5+16], {%rd396, %rd397};
	{ // callseq 43, 0
	.param .b64 param0;
	st.param.b64 	[param0], %rd379;
	.param .b64 param1;
	st.param.b64 	[param1], %rd374;
	.param .b32 retval0;
	call.uni (retval0), 
	vprintf, 
	(
	param0, 
	param1
	);
	ld.param.b32 	%r182, [retval0];
	} // callseq 43
	ld.global.u64 	%rd398, [%rd86+168];
	ld.global.u64 	%rd399, [%rd86+176];
	ld.global.u64 	%rd400, [%rd86+184];
	mov.b32 	%r184, 7;
	st.local.u32 	[%rd5], %r184;
	st.local.u64 	[%rd5+8], %rd398;
	st.local.v2.u64 	[%rd5+16], {%rd399, %rd400};
	{ // callseq 44, 0
	.param .b64 param0;
	st.param.b64 	[param0], %rd379;
	.param .b64 param1;
	st.param.b64 	[param1], %rd374;
	.param .b32 retval0;
	call.uni (retval0), 
	vprintf, 
	(
	param0, 
	param1
	);
	ld.param.b32 	%r185, [retval0];
	} // callseq 44
	ld.global.u64 	%rd401, [%rd86+192];
	ld.global.u64 	%rd402, [%rd86+200];
	ld.global.u64 	%rd403, [%rd86+208];
	mov.b32 	%r187, 8;
	st.local.u32 	[%rd5], %r187;
	st.local.u64 	[%rd5+8], %rd401;
	st.local.v2.u64 	[%rd5+16], {%rd402, %rd403};
	{ // callseq 45, 0
	.param .b64 param0;
	st.param.b64 	[param0], %rd379;
	.param .b64 param1;
	st.param.b64 	[param1], %rd374;
	.param .b32 retval0;
	call.uni (retval0), 
	vprintf, 
	(
	param0, 
	param1
	);
	ld.param.b32 	%r188, [retval0];
	} // callseq 45
	ld.global.u64 	%rd404, [%rd86+216];
	ld.global.u64 	%rd405, [%rd86+224];
	ld.global.u64 	%rd406, [%rd86+232];
	mov.b32 	%r190, 9;
	st.local.u32 	[%rd5], %r190;
	st.local.u64 	[%rd5+8], %rd404;
	st.local.v2.u64 	[%rd5+16], {%rd405, %rd406};
	{ // callseq 46, 0
	.param .b64 param0;
	st.param.b64 	[param0], %rd379;
	.param .b64 param1;
	st.param.b64 	[param1], %rd374;
	.param .b32 retval0;
	call.uni (retval0), 
	vprintf, 
	(
	param0, 
	param1
	);
	ld.param.b32 	%r191, [retval0];
	} // callseq 46
$L__BB1_96:
	ret;
$L__BB1_97:
	setp.eq.s64 	%p126, %rd56, %rd6;
	setp.eq.s64 	%p127, %rd57, %rd7;
	and.pred  	%p9, %p126, %p127;
	setp.eq.s64 	%p128, %rd58, %rd8;
	and.pred  	%p129, %p9, %p128;
	@%p129 bra 	$L__BB1_108;
	setp.eq.s64 	%p130, %rd58, %rd8;
	setp.eq.s64 	%p131, %rd57, %rd7;
	setp.eq.s64 	%p132, %rd56, %rd16;
	and.pred  	%p10, %p132, %p131;
	and.pred  	%p133, %p10, %p130;
	@%p133 bra 	$L__BB1_108;
	setp.eq.s64 	%p134, %rd58, %rd8;
	setp.eq.s64 	%p135, %rd56, %rd6;
	setp.eq.s64 	%p136, %rd57, %rd21;
	and.pred  	%p11, %p135, %p136;
	and.pred  	%p137, %p11, %p134;
	@%p137 bra 	$L__BB1_108;
	setp.eq.s64 	%p138, %rd57, %rd21;
	setp.eq.s64 	%p139, %rd56, %rd16;
	setp.eq.s64 	%p140, %rd58, %rd8;
	and.pred  	%p12, %p139, %p138;
	and.pred  	%p141, %p12, %p140;
	@%p141 bra 	$L__BB1_108;
	setp.eq.s64 	%p142, %rd58, %rd26;
	and.pred  	%p143, %p9, %p142;
	@%p143 bra 	$L__BB1_108;
	setp.eq.s64 	%p144, %rd58, %rd26;
	and.pred  	%p145, %p10, %p144;
	@%p145 bra 	$L__BB1_108;
	setp.eq.s64 	%p146, %rd58, %rd26;
	and.pred  	%p147, %p11, %p146;
	@%p147 bra 	$L__BB1_108;
	setp.eq.s64 	%p148, %rd58, %rd26;
	and.pred  	%p149, %p12, %p148;
	@%p149 bra 	$L__BB1_108;
	setp.gt.s32 	%p150, %r1, 4;
	mul.lo.s32 	%r142, %r194, 3;
	mul.wide.u32 	%rd308, %r142, 8;
	add.s64 	%rd309, %rd86, %rd308;
	st.global.u64 	[%rd309], %rd56;
	st.global.u64 	[%rd309+8], %rd57;
	st.global.u64 	[%rd309+16], %rd58;
	@%p150 bra 	$L__BB1_107;
	st.local.u32 	[%rd5], %r194;
	st.local.u64 	[%rd5+8], %rd56;
	st.local.v2.u64 	[%rd5+16], {%rd57, %rd58};
	mov.u64 	%rd310, $str$10;
	cvta.global.u64 	%rd311, %rd310;
	add.u64 	%rd312, %SP, 256;
	{ // callseq 31, 0
	.param .b64 param0;
	st.param.b64 	[param0], %rd311;
	.param .b64 param1;
	st.param.b64 	[param1], %rd312;
	.param .b32 retval0;
	call.uni (retval0), 
	vprintf, 
	(
	param0, 
	param1
	);
	ld.param.b32 	%r143, [retval0];
	} // callseq 31
$L__BB1_107:
	add.s32 	%r194, %r194, 1;
$L__BB1_108:
	setp.gt.u32 	%p151, %r194, 9;
	@%p151 bra 	$L__BB1_89;
	setp.eq.s64 	%p152, %rd65, %rd6;
	setp.eq.s64 	%p153, %rd66, %rd7;
	and.pred  	%p13, %p152, %p153;
	setp.eq.s64 	%p154, %rd67, %rd8;
	and.pred  	%p155, %p13, %p154;
	@%p155 bra 	$L__BB1_120;
	setp.eq.s64 	%p156, %rd67, %rd8;
	setp.eq.s64 	%p157, %rd66, %rd7;
	setp.eq.s64 	%p158, %rd65, %rd16;
	and.pred  	%p14, %p158, %p157;
	and.pred  	%p159, %p14, %p156;
	@%p159 bra 	$L__BB1_120;
	setp.eq.s64 	%p160, %rd67, %rd8;
	setp.eq.s64 	%p161, %rd65, %rd6;
	setp.eq.s64 	%p162, %rd66, %rd21;
	and.pred  	%p15, %p161, %p162;
	and.pred  	%p163, %p15, %p160;
	@%p163 bra 	$L__BB1_120;
	setp.eq.s64 	%p164, %rd66, %rd21;
	setp.eq.s64 	%p165, %rd65, %rd16;
	setp.eq.s64 	%p166, %rd67, %rd8;
	and.pred  	%p16, %p165, %p164;
	and.pred  	%p167, %p16, %p166;
	@%p167 bra 	$L__BB1_120;
	setp.eq.s64 	%p168, %rd67, %rd26;
	and.pred  	%p169, %p13, %p168;
	@%p169 bra 	$L__BB1_120;
	setp.eq.s64 	%p170, %rd67, %rd26;
	and.pred  	%p171, %p14, %p170;
	@%p171 bra 	$L__BB1_120;
	setp.eq.s64 	%p172, %rd67, %rd26;
	and.pred  	%p173, %p15, %p172;
	@%p173 bra 	$L__BB1_120;
	setp.eq.s64 	%p174, %rd67, %rd26;
	and.pred  	%p175, %p16, %p174;
	@%p175 bra 	$L__BB1_120;
	setp.gt.s32 	%p176, %r1, 4;
	mul.lo.s32 	%r146, %r194, 3;
	mul.wide.u32 	%rd325, %r146, 8;
	add.s64 	%rd326, %rd86, %rd325;
	st.global.u64 	[%rd326], %rd65;
	st.global.u64 	[%rd326+8], %rd66;
	st.global.u64 	[%rd326+16], %rd67;
	@%p176 bra 	$L__BB1_119;
	st.local.u32 	[%rd5], %r194;
	st.local.u64 	[%rd5+8], %rd65;
	st.local.v2.u64 	[%rd5+16], {%rd66, %rd67};
	mov.u64 	%rd327, $str$10;
	cvta.global.u64 	%rd328, %rd327;
	add.u64 	%rd329, %SP, 256;
	{ // callseq 32, 0
	.param .b64 param0;
	st.param.b64 	[param0], %rd328;
	.param .b64 param1;
	st.param.b64 	[param1], %rd329;
	.param .b32 retval0;
	call.uni (retval0), 
	vprintf, 
	(
	param0, 
	param1
	);
	ld.param.b32 	%r147, [retval0];
	} // callseq 32
$L__BB1_119:
	add.s32 	%r194, %r194, 1;
$L__BB1_120:
	setp.gt.u32 	%p177, %r194, 9;
	@%p177 bra 	$L__BB1_89;
	setp.eq.s64 	%p178, %rd74, %rd6;
	setp.eq.s64 	%p179, %rd75, %rd7;
	and.pred  	%p17, %p178, %p179;
	setp.eq.s64 	%p180, %rd76, %rd8;
	and.pred  	%p181, %p17, %p180;
	@%p181 bra 	$L__BB1_132;
	setp.eq.s64 	%p182, %rd76, %rd8;
	setp.eq.s64 	%p183, %rd75, %rd7;
	setp.eq.s64 	%p184, %rd74, %rd16;
	and.pred  	%p18, %p184, %p183;
	and.pred  	%p185, %p18, %p182;
	@%p185 bra 	$L__BB1_132;
	setp.eq.s64 	%p186, %rd76, %rd8;
	setp.eq.s64 	%p187, %rd74, %rd6;
	setp.eq.s64 	%p188, %rd75, %rd21;
	and.pred  	%p19, %p187, %p188;
	and.pred  	%p189, %p19, %p186;
	@%p189 bra 	$L__BB1_132;
	setp.eq.s64 	%p190, %rd75, %rd21;
	setp.eq.s64 	%p191, %rd74, %rd16;
	setp.eq.s64 	%p192, %rd76, %rd8;
	and.pred  	%p20, %p191, %p190;
	and.pred  	%p193, %p20, %p192;
	@%p193 bra 	$L__BB1_132;
	setp.eq.s64 	%p194, %rd76, %rd26;
	and.pred  	%p195, %p17, %p194;
	@%p195 bra 	$L__BB1_132;
	setp.eq.s64 	%p196, %rd76, %rd26;
	and.pred  	%p197, %p18, %p196;
	@%p197 bra 	$L__BB1_132;
	setp.eq.s64 	%p198, %rd76, %rd26;
	and.pred  	%p199, %p19, %p198;
	@%p199 bra 	$L__BB1_132;
	setp.eq.s64 	%p200, %rd76, %rd26;
	and.pred  	%p201, %p20, %p200;
	@%p201 bra 	$L__BB1_132;
	setp.gt.s32 	%p202, %r1, 4;
	mul.lo.s32 	%r150, %r194, 3;
	mul.wide.u32 	%rd342, %r150, 8;
	add.s64 	%rd343, %rd86, %rd342;
	st.global.u64 	[%rd343], %rd74;
	st.global.u64 	[%rd343+8], %rd75;
	st.global.u64 	[%rd343+16], %rd76;
	@%p202 bra 	$L__BB1_131;
	st.local.u32 	[%rd5], %r194;
	st.local.u64 	[%rd5+8], %rd74;
	st.local.v2.u64 	[%rd5+16], {%rd75, %rd76};
	mov.u64 	%rd344, $str$10;
	cvta.global.u64 	%rd345, %rd344;
	add.u64 	%rd346, %SP, 256;
	{ // callseq 33, 0
	.param .b64 param0;
	st.param.b64 	[param0], %rd345;
	.param .b64 param1;
	st.param.b64 	[param1], %rd346;
	.param .b32 retval0;
	call.uni (retval0), 
	vprintf, 
	(
	param0, 
	param1
	);
	ld.param.b32 	%r151, [retval0];
	} // callseq 33
$L__BB1_131:
	add.s32 	%r194, %r194, 1;
$L__BB1_132:
	setp.gt.u32 	%p203, %r194, 9;
	@%p203 bra 	$L__BB1_89;
	setp.eq.s64 	%p204, %rd83, %rd6;
	setp.eq.s64 	%p205, %rd84, %rd7;
	and.pred  	%p21, %p204, %p205;
	setp.eq.s64 	%p206, %rd85, %rd8;
	and.pred  	%p207, %p21, %p206;
	mov.u32 	%r201, %r194;
	@%p207 bra 	$L__BB1_89;
	setp.eq.s64 	%p208, %rd85, %rd8;
	setp.eq.s64 	%p209, %rd84, %rd7;
	setp.eq.s64 	%p210, %rd83, %rd16;
	and.pred  	%p22, %p210, %p209;
	and.pred  	%p211, %p22, %p208;
	mov.u32 	%r201, %r194;
	@%p211 bra 	$L__BB1_89;
	setp.eq.s64 	%p212, %rd85, %rd8;
	setp.eq.s64 	%p213, %rd83, %rd6;
	setp.eq.s64 	%p214, %rd84, %rd21;
	and.pred  	%p23, %p213, %p214;
	and.pred  	%p215, %p23, %p212;
	mov.u32 	%r201, %r194;
	@%p215 bra 	$L__BB1_89;
	setp.eq.s64 	%p216, %rd84, %rd21;
	setp.eq.s64 	%p217, %rd83, %rd16;
	setp.eq.s64 	%p218, %rd85, %rd8;
	and.pred  	%p24, %p217, %p216;
	and.pred  	%p219, %p24, %p218;
	mov.u32 	%r201, %r194;
	@%p219 bra 	$L__BB1_89;
	setp.eq.s64 	%p220, %rd85, %rd26;
	and.pred  	%p221, %p21, %p220;
	mov.u32 	%r201, %r194;
	@%p221 bra 	$L__BB1_89;
	setp.eq.s64 	%p222, %rd85, %rd26;
	and.pred  	%p223, %p22, %p222;
	mov.u32 	%r201, %r194;
	@%p223 bra 	$L__BB1_89;
	setp.eq.s64 	%p224, %rd85, %rd26;
	and.pred  	%p225, %p23, %p224;
	mov.u32 	%r201, %r194;
	@%p225 bra 	$L__BB1_89;
	setp.eq.s64 	%p226, %rd85, %rd26;
	and.pred  	%p227, %p24, %p226;
	mov.u32 	%r201, %r194;
	@%p227 bra 	$L__BB1_89;
	setp.gt.s32 	%p228, %r1, 4;
	mul.lo.s32 	%r154, %r194, 3;
	mul.wide.u32 	%rd359, %r154, 8;
	add.s64 	%rd360, %rd86, %rd359;
	st.global.u64 	[%rd360], %rd83;
	st.global.u64 	[%rd360+8], %rd84;
	st.global.u64 	[%rd360+16], %rd85;
	@%p228 bra 	$L__BB1_143;
	st.local.u32 	[%rd5], %r194;
	st.local.u64 	[%rd5+8], %rd83;
	st.local.v2.u64 	[%rd5+16], {%rd84, %rd85};
	mov.u64 	%rd361, $str$10;
	cvta.global.u64 	%rd362, %rd361;
	add.u64 	%rd363, %SP, 256;
	{ // callseq 34, 0
	.param .b64 param0;
	st.param.b64 	[param0], %rd362;
	.param .b64 param1;
	st.param.b64 	[param1], %rd363;
	.param .b32 retval0;
	call.uni (retval0), 
	vprintf, 
	(
	param0, 
	param1
	);
	ld.param.b32 	%r155, [retval0];
	} // callseq 34
$L__BB1_143:
	add.s32 	%r201, %r194, 1;
	bra.uni 	$L__BB1_89;

}
	// .globl	_Z23setupLinearSystemKernelPKlPKdS2_S2_S2_S2_iiiiPdS3_
.visible .entry _Z23setupLinearSystemKernelPKlPKdS2_S2_S2_S2_iiiiPdS3_(
	.param .u64 .ptr .align 1 _Z23setupLinearSystemKernelPKlPKdS2_S2_S2_S2_iiiiPdS3__param_0,
	.param .u64 .ptr .align 1 _Z23setupLinearSystemKernelPKlPKdS2_S2_S2_S2_iiiiPdS3__param_1,
	.param .u64 .ptr .align 1 _Z23setupLinearSystemKernelPKlPKdS2_S2_S2_S2_iiiiPdS3__param_2,
	.param .u64 .ptr .align 1 _Z23setupLinearSystemKernelPKlPKdS2_S2_S2_S2_iiiiPdS3__param_3,
	.param .u64 .ptr .align 1 _Z23setupLinearSystemKernelPKlPKdS2_S2_S2_S2_iiiiPdS3__param_4,
	.param .u64 .ptr .align 1 _Z23setupLinearSystemKernelPKlPKdS2_S2_S2_S2_iiiiPdS3__param_5,
	.param .u32 _Z23setupLinearSystemKernelPKlPKdS2_S2_S2_S2_iiiiPdS3__param_6,
	.param .u32 _Z23setupLinearSystemKernelPKlPKdS2_S2_S2_S2_iiiiPdS3__param_7,
	.param .u32 _Z23setupLinearSystemKernelPKlPKdS2_S2_S2_S2_iiiiPdS3__param_8,
	.param .u32 _Z23setupLinearSystemKernelPKlPKdS2_S2_S2_S2_iiiiPdS3__param_9,
	.param .u64 .ptr .align 1 _Z23setupLinearSystemKernelPKlPKdS2_S2_S2_S2_iiiiPdS3__param_10,
	.param .u64 .ptr .align 1 _Z23setupLinearSystemKernelPKlPKdS2_S2_S2_S2_iiiiPdS3__param_11
)
{
	.local .align 8 .b8 	__local_depot2[8];
	.reg .b64 	%SP;
	.reg .b64 	%SPL;
	.reg .pred 	%p<4>;
	.reg .b32 	%r<86>;
	.reg .b64 	%rd<146>;
	.reg .b64 	%fd<182>;

	mov.u64 	%SPL, __local_depot2;
	cvta.local.u64 	%SP, %SPL;
	ld.param.u64 	%rd8, [_Z23setupLinearSystemKernelPKlPKdS2_S2_S2_S2_iiiiPdS3__param_1];
	ld.param.u64 	%rd10, [_Z23setupLinearSystemKernelPKlPKdS2_S2_S2_S2_iiiiPdS3__param_3];
	ld.param.u64 	%rd11, [_Z23setupLinearSystemKernelPKlPKdS2_S2_S2_S2_iiiiPdS3__param_4];
	ld.param.u64 	%rd12, [_Z23setupLinearSystemKernelPKlPKdS2_S2_S2_S2_iiiiPdS3__param_5];
	ld.param.u32 	%r5, [_Z23setupLinearSystemKernelPKlPKdS2_S2_S2_S2_iiiiPdS3__param_6];
	ld.param.u64 	%rd13, [_Z23setupLinearSystemKernelPKlPKdS2_S2_S2_S2_iiiiPdS3__param_10];
	ld.param.u64 	%rd14, [_Z23setupLinearSystemKernelPKlPKdS2_S2_S2_S2_iiiiPdS3__param_11];
	add.u64 	%rd15, %SP, 0;
	add.u64 	%rd1, %SPL, 0;
	mov.u32 	%r6, %ctaid.x;
	mov.u32 	%r7, %ntid.x;
	mov.u32 	%r8, %tid.x;
	mad.lo.s32 	%r1, %r6, %r7, %r8;
	setp.ge.s32 	%p1, %r1, %r5;
	@%p1 bra 	$L__BB2_5;
	ld.param.u64 	%rd144, [_Z23setupLinearSystemKernelPKlPKdS2_S2_S2_S2_iiiiPdS3__param_2];
	ld.param.u64 	%rd143, [_Z23setupLinearSystemKernelPKlPKdS2_S2_S2_S2_iiiiPdS3__param_0];
	cvta.to.global.u64 	%rd16, %rd14;
	cvta.to.global.u64 	%rd2, %rd13;
	cvta.to.global.u64 	%rd17, %rd143;
	cvta.to.global.u64 	%rd18, %rd10;
	cvta.to.global.u64 	%rd19, %rd11;
	cvta.to.global.u64 	%rd20, %rd12;
	cvta.to.global.u64 	%rd21, %rd8;
	cvta.to.global.u64 	%rd22, %rd144;
	mul.wide.s32 	%rd23, %r1, 8;
	add.s64 	%rd24, %rd22, %rd23;
	mul.lo.s32 	%r9, %r1, 10;
	ld.global.f64 	%fd1, [%rd24];
	mul.wide.s32 	%rd25, %r9, 8;
	add.s64 	%rd3, %rd16, %rd25;
	st.global.f64 	[%rd3], %fd1;
	mov.b64 	%rd26, 0;
	st.global.u64 	[%rd3+8], %rd26;
	st.global.u64 	[%rd3+16], %rd26;
	st.global.u64 	[%rd3+24], %rd26;
	st.global.u64 	[%rd3+32], %rd26;
	st.global.u64 	[%rd3+40], %rd26;
	st.global.u64 	[%rd3+48], %rd26;
	st.global.u64 	[%rd3+56], %rd26;
	st.global.u64 	[%rd3+64], %rd26;
	st.global.u64 	[%rd3+72], %rd26;
	mul.lo.s32 	%r2, %r1, 100;
	mul.wide.s32 	%rd27, %r2, 8;
	add.s64 	%rd28, %rd2, %rd27;
	mov.b64 	%rd29, 4607182418800017408;
	st.global.u64 	[%rd28], %rd29;
	st.global.u64 	[%rd28+8], %rd29;
	st.global.u64 	[%rd28+16], %rd29;
	st.global.u64 	[%rd28+24], %rd29;
	st.global.u64 	[%rd28+32], %rd29;
	st.global.u64 	[%rd28+40], %rd29;
	st.global.u64 	[%rd28+48], %rd29;
	st.global.u64 	[%rd28+56], %rd29;
	st.global.u64 	[%rd28+64], %rd29;
	st.global.u64 	[%rd28+72], %rd29;
	mul.lo.s32 	%r10, %r1, 30;
	mul.lo.s32 	%r11, %r1, 3;
	mul.wide.s32 	%rd30, %r10, 8;
	add.s64 	%rd31, %rd17, %rd30;
	ld.global.u64 	%rd32, [%rd31];
	ld.global.u64 	%rd33, [%rd31+8];
	ld.global.u64 	%rd34, [%rd31+16];
	shl.b64 	%rd35, %rd32, 3;
	add.s64 	%rd36, %rd18, %rd35;
	ld.global.f64 	%fd2, [%rd36];
	shl.b64 	%rd37, %rd33, 3;
	add.s64 	%rd38, %rd19, %rd37;
	ld.global.f64 	%fd3, [%rd38];
	shl.b64 	%rd39, %rd34, 3;
	add.s64 	%rd40, %rd20, %rd39;
	ld.global.f64 	%fd4, [%rd40];
	mul.wide.s32 	%rd41, %r11, 8;
	add.s64 	%rd42, %rd21, %rd41;
	ld.global.f64 	%fd5, [%rd42];
	sub.f64 	%fd6, %fd2, %fd5;
	ld.global.f64 	%fd7, [%rd42+8];
	sub.f64 	%fd8, %fd3, %fd7;
	ld.global.f64 	%fd9, [%rd42+16];
	sub.f64 	%fd10, %fd4, %fd9;
	st.global.f64 	[%rd28+80], %fd6;
	st.global.f64 	[%rd28+160], %fd8;
	st.global.f64 	[%rd28+240], %fd10;
	mul.f64 	%fd11, %fd6, %fd6;
	st.global.f64 	[%rd28+320], %fd11;
	mul.f64 	%fd12, %fd8, %fd8;
	st.global.f64 	[%rd28+400], %fd12;
	mul.f64 	%fd13, %fd10, %fd10;
	st.global.f64 	[%rd28+480], %fd13;
	mul.f64 	%fd14, %fd6, %fd8;
	st.global.f64 	[%rd28+560], %fd14;
	mul.f64 	%fd15, %fd8, %fd10;
	st.global.f64 	[%rd28+640], %fd15;
	mul.f64 	%fd16, %fd10, %fd6;
	st.global.f64 	[%rd28+720], %fd16;
	ld.global.u64 	%rd43, [%rd31+24];
	ld.global.u64 	%rd44, [%rd31+32];
	ld.global.u64 	%rd45, [%rd31+40];
	shl.b64 	%rd46, %rd43, 3;
	add.s64 	%rd47, %rd18, %rd46;
	ld.global.f64 	%fd17, [%rd47];
	shl.b64 	%rd48, %rd44, 3;
	add.s64 	%rd49, %rd19, %rd48;
	ld.global.f64 	%fd18, [%rd49];
	shl.b64 	%rd50, %rd45, 3;
	add.s64 	%rd51, %rd20, %rd50;
	ld.global.f64 	%fd19, [%rd51];
	ld.global.f64 	%fd20, [%rd42];
	sub.f64 	%fd21, %fd17, %fd20;
	ld.global.f64 	%fd22, [%rd42+8];
	sub.f64 	%fd23, %fd18, %fd22;
	ld.global.f64 	%fd24, [%rd42+16];
	sub.f64 	%fd25, %fd19, %fd24;
	st.global.f64 	[%rd28+88], %fd21;
	st.global.f64 	[%rd28+168], %fd23;
	st.global.f64 	[%rd28+248], %fd25;
	mul.f64 	%fd26, %fd21, %fd21;
	st.global.f64 	[%rd28+328], %fd26;
	mul.f64 	%fd27, %fd23, %fd23;
	st.global.f64 	[%rd28+408], %fd27;
	mul.f64 	%fd28, %fd25, %fd25;
	st.global.f64 	[%rd28+488], %fd28;
	mul.f64 	%fd29, %fd21, %fd23;
	st.global.f64 	[%rd28+568], %fd29;
	mul.f64 	%fd30, %fd23, %fd25;
	st.global.f64 	[%rd28+648], %fd30;
	mul.f64 	%fd31, %fd25, %fd21;
	st.global.f64 	[%rd28+728], %fd31;
	ld.global.u64 	%rd52, [%rd31+48];
	ld.global.u64 	%rd53, [%rd31+56];
	ld.global.u64 	%rd54, [%rd31+64];
	shl.b64 	%rd55, %rd52, 3;
	add.s64 	%rd56, %rd18, %rd55;
	ld.global.f64 	%fd32, [%rd56];
	shl.b64 	%rd57, %rd53, 3;
	add.s64 	%rd58, %rd19, %rd57;
	ld.global.f64 	%fd33, [%rd58];
	shl.b64 	%rd59, %rd54, 3;
	add.s64 	%rd60, %rd20, %rd59;
	ld.global.f64 	%fd34, [%rd60];
	ld.global.f64 	%fd35, [%rd42];
	sub.f64 	%fd36, %fd32, %fd35;
	ld.global.f64 	%fd37, [%rd42+8];
	sub.f64 	%fd38, %fd33, %fd37;
	ld.global.f64 	%fd39, [%rd42+16];
	sub.f64 	%fd40, %fd34, %fd39;
	st.global.f64 	[%rd28+96], %fd36;
	st.global.f64 	[%rd28+176], %fd38;
	st.global.f64 	[%rd28+256], %fd40;
	mul.f64 	%fd41, %fd36, %fd36;
	st.global.f64 	[%rd28+336], %fd41;
	mul.f64 	%fd42, %fd38, %fd38;
	st.global.f64 	[%rd28+416], %fd42;
	mul.f64 	%fd43, %fd40, %fd40;
	st.global.f64 	[%rd28+496], %fd43;
	mul.f64 	%fd44, %fd36, %fd38;
	st.global.f64 	[%rd28+576], %fd44;
	mul.f64 	%fd45, %fd38, %fd40;
	st.global.f64 	[%rd28+656], %fd45;
	mul.f64 	%fd46, %fd40, %fd36;
	st.global.f64 	[%rd28+736], %fd46;
	ld.global.u64 	%rd61, [%rd31+72];
	ld.global.u64 	%rd62, [%rd31+80];
	ld.global.u64 	%rd63, [%rd31+88];
	shl.b64 	%rd64, %rd61, 3;
	add.s64 	%rd65, %rd18, %rd64;
	ld.global.f64 	%fd47, [%rd65];
	shl.b64 	%rd66, %rd62, 3;
	add.s64 	%rd67, %rd19, %rd66;
	ld.global.f64 	%fd48, [%rd67];
	shl.b64 	%rd68, %rd63, 3;
	add.s64 	%rd69, %rd20, %rd68;
	ld.global.f64 	%fd49, [%rd69];
	ld.global.f64 	%fd50, [%rd42];
	sub.f64 	%fd51, %fd47, %fd50;
	ld.global.f64 	%fd52, [%rd42+8];
	sub.f64 	%fd53, %fd48, %fd52;
	ld.global.f64 	%fd54, [%rd42+16];
	sub.f64 	%fd55, %fd49, %fd54;
	st.global.f64 	[%rd28+104], %fd51;
	st.global.f64 	[%rd28+184], %fd53;
	st.global.f64 	[%rd28+264], %fd55;
	mul.f64 	%fd56, %fd51, %fd51;
	st.global.f64 	[%rd28+344], %fd56;
	mul.f64 	%fd57, %fd53, %fd53;
	st.global.f64 	[%rd28+424], %fd57;
	mul.f64 	%fd58, %fd55, %fd55;
	st.global.f64 	[%rd28+504], %fd58;
	mul.f64 	%fd59, %fd51, %fd53;
	st.global.f64 	[%rd28+584], %fd59;
	mul.f64 	%fd60, %fd53, %fd55;
	st.global.f64 	[%rd28+664], %fd60;
	mul.f64 	%fd61, %fd55, %fd51;
	st.global.f64 	[%rd28+744], %fd61;
	ld.global.u64 	%rd70, [%rd31+96];
	ld.global.u64 	%rd71, [%rd31+104];
	ld.global.u64 	%rd72, [%rd31+112];
	shl.b64 	%rd73, %rd70, 3;
	add.s64 	%rd74, %rd18, %rd73;
	ld.global.f64 	%fd62, [%rd74];
	shl.b64 	%rd75, %rd71, 3;
	add.s64 	%rd76, %rd19, %rd75;
	ld.global.f64 	%fd63, [%rd76];
	shl.b64 	%rd77, %rd72, 3;
	add.s64 	%rd78, %rd20, %rd77;
	ld.global.f64 	%fd64, [%rd78];
	ld.global.f64 	%fd65, [%rd42];
	sub.f64 	%fd66, %fd62, %fd65;
	ld.global.f64 	%fd67, [%rd42+8];
	sub.f64 	%fd68, %fd63, %fd67;
	ld.global.f64 	%fd69, [%rd42+16];
	sub.f64 	%fd70, %fd64, %fd69;
	st.global.f64 	[%rd28+112], %fd66;
	st.global.f64 	[%rd28+192], %fd68;
	st.global.f64 	[%rd28+272], %fd70;
	mul.f64 	%fd71, %fd66, %fd66;
	st.global.f64 	[%rd28+352], %fd71;
	mul.f64 	%fd72, %fd68, %fd68;
	st.global.f64 	[%rd28+432], %fd72;
	mul.f64 	%fd73, %fd70, %fd70;
	st.global.f64 	[%rd28+512], %fd73;
	mul.f64 	%fd74, %fd66, %fd68;
	st.global.f64 	[%rd28+592], %fd74;
	mul.f64 	%fd75, %fd68, %fd70;
	st.global.f64 	[%rd28+672], %fd75;
	mul.f64 	%fd76, %fd70, %fd66;
	st.global.f64 	[%rd28+752], %fd76;
	ld.global.u64 	%rd79, [%rd31+120];
	ld.global.u64 	%rd80, [%rd31+128];
	ld.global.u64 	%rd81, [%rd31+136];
	shl.b64 	%rd82, %rd79, 3;
	add.s64 	%rd83, %rd18, %rd82;
	ld.global.f64 	%fd77, [%rd83];
	shl.b64 	%rd84, %rd80, 3;
	add.s64 	%rd85, %rd19, %rd84;
	ld.global.f64 	%fd78, [%rd85];
	shl.b64 	%rd86, %rd81, 3;
	add.s64 	%rd87, %rd20, %rd86;
	ld.global.f64 	%fd79, [%rd87];
	ld.global.f64 	%fd80, [%rd42];
	sub.f64 	%fd81, %fd77, %fd80;
	ld.global.f64 	%fd82, [%rd42+8];
	sub.f64 	%fd83, %fd78, %fd82;
	ld.global.f64 	%fd84, [%rd42+16];
	sub.f64 	%fd85, %fd79, %fd84;
	st.global.f64 	[%rd28+120], %fd81;
	st.global.f64 	[%rd28+200], %fd83;
	st.global.f64 	[%rd28+280], %fd85;
	mul.f64 	%fd86, %fd81, %fd81;
	st.global.f64 	[%rd28+360], %fd86;
	mul.f64 	%fd87, %fd83, %fd83;
	st.global.f64 	[%rd28+440], %fd87;
	mul.f64 	%fd88, %fd85, %fd85;
	st.global.f64 	[%rd28+520], %fd88;
	mul.f64 	%fd89, %fd81, %fd83;
	st.global.f64 	[%rd28+600], %fd89;
	mul.f64 	%fd90, %fd83, %fd85;
	st.global.f64 	[%rd28+680], %fd90;
	mul.f64 	%fd91, %fd85, %fd81;
	st.global.f64 	[%rd28+760], %fd91;
	ld.global.u64 	%rd88, [%rd31+144];
	ld.global.u64 	%rd89, [%rd31+152];
	ld.global.u64 	%rd90, [%rd31+160];
	shl.b64 	%rd91, %rd88, 3;
	add.s64 	%rd92, %rd18, %rd91;
	ld.global.f64 	%fd92, [%rd92];
	shl.b64 	%rd93, %rd89, 3;
	add.s64 	%rd94, %rd19, %rd93;
	ld.global.f64 	%fd93, [%rd94];
	shl.b64 	%rd95, %rd90, 3;
	add.s64 	%rd96, %rd20, %rd95;
	ld.global.f64 	%fd94, [%rd96];
	ld.global.f64 	%fd95, [%rd42];
	sub.f64 	%fd96, %fd92, %fd95;
	ld.global.f64 	%fd97, [%rd42+8];
	sub.f64 	%fd98, %fd93, %fd97;
	ld.global.f64 	%fd99, [%rd42+16];
	sub.f64 	%fd100, %fd94, %fd99;
	st.global.f64 	[%rd28+128], %fd96;
	st.global.f64 	[%rd28+208], %fd98;
	st.global.f64 	[%rd28+288], %fd100;
	mul.f64 	%fd101, %fd96, %fd96;
	st.global.f64 	[%rd28+368], %fd101;
	mul.f64 	%fd102, %fd98, %fd98;
	st.global.f64 	[%rd28+448], %fd102;
	mul.f64 	%fd103, %fd100, %fd100;
	st.global.f64 	[%rd28+528], %fd103;
	mul.f64 	%fd104, %fd96, %fd98;
	st.global.f64 	[%rd28+608], %fd104;
	mul.f64 	%fd105, %fd98, %fd100;
	st.global.f64 	[%rd28+688], %fd105;
	mul.f64 	%fd106, %fd100, %fd96;
	st.global.f64 	[%rd28+768], %fd106;
	ld.global.u64 	%rd97, [%rd31+168];
	ld.global.u64 	%rd98, [%rd31+176];
	ld.global.u64 	%rd99, [%rd31+184];
	shl.b64 	%rd100, %rd97, 3;
	add.s64 	%rd101, %rd18, %rd100;
	ld.global.f64 	%fd107, [%rd101];
	shl.b64 	%rd102, %rd98, 3;
	add.s64 	%rd103, %rd19, %rd102;
	ld.global.f64 	%fd108, [%rd103];
	shl.b64 	%rd104, %rd99, 3;
	add.s64 	%rd105, %rd20, %rd104;
	ld.global.f64 	%fd109, [%rd105];
	ld.global.f64 	%fd110, [%rd42];
	sub.f64 	%fd111, %fd107, %fd110;
	ld.global.f64 	%fd112, [%rd42+8];
	sub.f64 	%fd113, %fd108, %fd112;
	ld.global.f64 	%fd114, [%rd42+16];
	sub.f64 	%fd115, %fd109, %fd114;
	st.global.f64 	[%rd28+136], %fd111;
	st.global.f64 	[%rd28+216], %fd113;
	st.global.f64 	[%rd28+296], %fd115;
	mul.f64 	%fd116, %fd111, %fd111;
	st.global.f64 	[%rd28+376], %fd116;
	mul.f64 	%fd117, %fd113, %fd113;
	st.global.f64 	[%rd28+456], %fd117;
	mul.f64 	%fd118, %fd115, %fd115;
	st.global.f64 	[%rd28+536], %fd118;
	mul.f64 	%fd119, %fd111, %fd113;
	st.global.f64 	[%rd28+616], %fd119;
	mul.f64 	%fd120, %fd113, %fd115;
	st.global.f64 	[%rd28+696], %fd120;
	mul.f64 	%fd121, %fd115, %fd111;
	st.global.f64 	[%rd28+776], %fd121;
	ld.global.u64 	%rd106, [%rd31+192];
	ld.global.u64 	%rd107, [%rd31+200];
	ld.global.u64 	%rd108, [%rd31+208];
	shl.b64 	%rd109, %rd106, 3;
	add.s64 	%rd110, %rd18, %rd109;
	ld.global.f64 	%fd122, [%rd110];
	shl.b64 	%rd111, %rd107, 3;
	add.s64 	%rd112, %rd19, %rd111;
	ld.global.f64 	%fd123, [%rd112];
	shl.b64 	%rd113, %rd108, 3;
	add.s64 	%rd114, %rd20, %rd113;
	ld.global.f64 	%fd124, [%rd114];
	ld.global.f64 	%fd125, [%rd42];
	sub.f64 	%fd126, %fd122, %fd125;
	ld.global.f64 	%fd127, [%rd42+8];
	sub.f64 	%fd128, %fd123, %fd127;
	ld.global.f64 	%fd129, [%rd42+16];
	sub.f64 	%fd130, %fd124, %fd129;
	st.global.f64 	[%rd28+144], %fd126;
	st.global.f64 	[%rd28+224], %fd128;
	st.global.f64 	[%rd28+304], %fd130;
	mul.f64 	%fd131, %fd126, %fd126;
	st.global.f64 	[%rd28+384], %fd131;
	mul.f64 	%fd132, %fd128, %fd128;
	st.global.f64 	[%rd28+464], %fd132;
	mul.f64 	%fd133, %fd130, %fd130;
	st.global.f64 	[%rd28+544], %fd133;
	mul.f64 	%fd134, %fd126, %fd128;
	st.global.f64 	[%rd28+624], %fd134;
	mul.f64 	%fd135, %fd128, %fd130;
	st.global.f64 	[%rd28+704], %fd135;
	mul.f64 	%fd136, %fd130, %fd126;
	st.global.f64 	[%rd28+784], %fd136;
	ld.global.u64 	%rd115, [%rd31+216];
	ld.global.u64 	%rd116, [%rd31+224];
	ld.global.u64 	%rd117, [%rd31+232];
	shl.b64 	%rd118, %rd115, 3;
	add.s64 	%rd119, %rd18, %rd118;
	ld.global.f64 	%fd137, [%rd119];
	shl.b64 	%rd120, %rd116, 3;
	add.s64 	%rd121, %rd19, %rd120;
	ld.global.f64 	%fd138, [%rd121];
	shl.b64 	%rd122, %rd117, 3;
	add.s64 	%rd123, %rd20, %rd122;
	ld.global.f64 	%fd139, [%rd123];
	ld.global.f64 	%fd140, [%rd42];
	sub.f64 	%fd141, %fd137, %fd140;
	ld.global.f64 	%fd142, [%rd42+8];
	sub.f64 	%fd143, %fd138, %fd142;
	ld.global.f64 	%fd144, [%rd42+16];
	sub.f64 	%fd145, %fd139, %fd144;
	st.global.f64 	[%rd28+152], %fd141;
	st.global.f64 	[%rd28+232], %fd143;
	st.global.f64 	[%rd28+312], %fd145;
	mul.f64 	%fd146, %fd141, %fd141;
	st.global.f64 	[%rd28+392], %fd146;
	mul.f64 	%fd147, %fd143, %fd143;
	st.global.f64 	[%rd28+472], %fd147;
	mul.f64 	%fd148, %fd145, %fd145;
	st.global.f64 	[%rd28+552], %fd148;
	mul.f64 	%fd149, %fd141, %fd143;
	st.global.f64 	[%rd28+632], %fd149;
	mul.f64 	%fd150, %fd143, %fd145;
	st.global.f64 	[%rd28+712], %fd150;
	mul.f64 	%fd151, %fd145, %fd141;
	st.global.f64 	[%rd28+792], %fd151;
	setp.gt.s32 	%p2, %r1, 4;
	@%p2 bra 	$L__BB2_5;
	st.local.u32 	[%rd1], %r1;
	mov.u64 	%rd124, $str$14;
	cvta.global.u64 	%rd125, %rd124;
	{ // callseq 47, 0
	.param .b64 param0;
	st.param.b64 	[param0], %rd125;
	.param .b64 param1;
	st.param.b64 	[param1], %rd15;
	.param .b32 retval0;
	call.uni (retval0), 
	vprintf, 
	(
	param0, 
	param1
	);
	ld.param.b32 	%r13, [retval0];
	} // callseq 47
	mov.u64 	%rd127, $str$15;
	cvta.global.u64 	%rd128, %rd127;
	{ // callseq 48, 0
	.param .b64 param0;
	st.param.b64 	[param0], %rd128;
	.param .b64 param1;
	st.param.b64 	[param1], 0;
	.param .b32 retval0;
	call.uni (retval0), 
	vprintf, 
	(
	param0, 
	param1
	);
	ld.param.b32 	%r15, [retval0];
	} // callseq 48
	add.s64 	%rd130, %rd27, %rd2;
	add.s64 	%rd145, %rd130, 80;
	mov.b32 	%r85, 0;
$L__BB2_3:
	ld.global.f64 	%fd152, [%rd145+-80];
	st.local.f64 	[%rd1], %fd152;
	mov.u64 	%rd131, $str$16;
	cvta.global.u64 	%rd132, %rd131;
	add.u64 	%rd133, %SP, 0;
	{ // callseq 49, 0
	.param .b64 param0;
	st.param.b64 	[param0], %rd132;
	.param .b64 param1;
	st.param.b64 	[param1], %rd133;
	.param .b32 retval0;
	call.uni (retval0), 
	vprintf, 
	(
	param0, 
	param1
	);
	ld.param.b32 	%r17, [retval0];
	} // callseq 49
	ld.global.f64 	%fd153, [%rd145+-72];
	st.local.f64 	[%rd1], %fd153;
	{ // callseq 50, 0
	.param .b64 param0;
	st.param.b64 	[param0], %rd132;
	.param .b64 param1;
	st.param.b64 	[param1], %rd133;
	.param .b32 retval0;
	call.uni (retval0), 
	vprintf, 
	(
	param0, 
	param1
	);
	ld.param.b32 	%r19, [retval0];
	} // callseq 50
	ld.global.f64 	%fd154, [%rd145+-64];
	st.local.f64 	[%rd1], %fd154;
	{ // callseq 51, 0
	.param .b64 param0;
	st.param.b64 	[param0], %rd132;
	.param .b64 param1;
	st.param.b64 	[param1], %rd133;
	.param .b32 retval0;
	call.uni (retval0), 
	vprintf, 
	(
	param0, 
	param1
	);
	ld.param.b32 	%r21, [retval0];
	} // callseq 51
	ld.global.f64 	%fd155, [%rd145+-56];
	st.local.f64 	[%rd1], %fd155;
	{ // callseq 52, 0
	.param .b64 param0;
	st.param.b64 	[param0], %rd132;
	.param .b64 param1;
	st.param.b64 	[param1], %rd133;
	.param .b32 retval0;
	call.uni (retval0), 
	vprintf, 
	(
	param0, 
	param1
	);
	ld.param.b32 	%r23, [retval0];
	} // callseq 52
	ld.global.f64 	%fd156, [%rd145+-48];
	st.local.f64 	[%rd1], %fd156;
	{ // callseq 53, 0
	.param .b64 param0;
	st.param.b64 	[param0], %rd132;
	.param .b64 param1;
	st.param.b64 	[param1], %rd133;
	.param .b32 retval0;
	call.uni (retval0), 
	vprintf, 
	(
	param0, 
	param1
	);
	ld.param.b32 	%r25, [retval0];
	} // callseq 53
	ld.global.f64 	%fd157, [%rd145+-40];
	st.local.f64 	[%rd1], %fd157;
	{ // callseq 54, 0
	.param .b64 param0;
	st.param.b64 	[param0], %rd132;
	.param .b64 param1;
	st.param.b64 	[param1], %rd133;
	.param .b32 retval0;
	call.uni (retval0), 
	vprintf, 
	(
	param0, 
	param1
	);
	ld.param.b32 	%r27, [retval0];
	} // callseq 54
	ld.global.f64 	%fd158, [%rd145+-32];
	st.local.f64 	[%rd1], %fd158;
	{ // callseq 55, 0
	.param .b64 param0;
	st.param.b64 	[param0], %rd132;
	.param .b64 param1;
	st.param.b64 	[param1], %rd133;
	.param .b32 retval0;
	call.uni (retval0), 
	vprintf, 
	(
	param0, 
	param1
	);
	ld.param.b32 	%r29, [retval0];
	} // callseq 55
	ld.global.f64 	%fd159, [%rd145+-24];
	st.local.f64 	[%rd1], %fd159;
	{ // callseq 56, 0
	.param .b64 param0;
	st.param.b64 	[param0], %rd132;
	.param .b64 param1;
	st.param.b64 	[param1], %rd133;
	.param .b32 retval0;
	call.uni (retval0), 
	vprintf, 
	(
	param0, 
	param1
	);
	ld.param.b32 	%r31, [retval0];
	} // callseq 56
	ld.global.f64 	%fd160, [%rd145+-16];
	st.local.f64 	[%rd1], %fd160;
	{ // callseq 57, 0
	.param .b64 param0;
	st.param.b64 	[param0], %rd132;
	.param .b64 param1;
	st.param.b64 	[param1], %rd133;
	.param .b32 retval0;
	call.uni (retval0), 
	vprintf, 
	(
	param0, 
	param1
	);
	ld.param.b32 	%r33, [retval0];
	} // callseq 57
	ld.global.f64 	%fd161, [%rd145+-8];
	st.local.f64 	[%rd1], %fd161;
	{ // callseq 58, 0
	.param .b64 param0;
	st.param.b64 	[param0], %rd132;
	.param .b64 param1;
	st.param.b64 	[param1], %rd133;
	.param .b32 retval0;
	call.uni (retval0), 
	vprintf, 
	(
	param0, 
	param1
	);
	ld.param.b32 	%r35, [retval0];
	} // callseq 58
	mov.u64 	%rd134, $str$17;
	cvta.global.u64 	%rd135, %rd134;
	{ // callseq 59, 0
	.param .b64 param0;
	st.param.b64 	[param0], %rd135;
	.param .b64 param1;
	st.param.b64 	[param1], 0;
	.param .b32 retval0;
	call.uni (retval0), 
	vprintf, 
	(
	param0, 
	param1
	);
	ld.param.b32 	%r37, [retval0];
	} // callseq 59
	ld.global.f64 	%fd162, [%rd145];
	st.local.f64 	[%rd1], %fd162;
	{ // callseq 60, 0
	.param .b64 param0;
	st.param.b64 	[param0], %rd132;
	.param .b64 param1;
	st.param.b64 	[param1], %rd133;
	.param .b32 retval0;
	call.uni (retval0), 
	vprintf, 
	(
	param0, 
	param1
	);
	ld.param.b32 	%r39, [retval0];
	} // callseq 60
	ld.global.f64 	%fd163, [%rd145+8];
	st.local.f64 	[%rd1], %fd163;
	{ // callseq 61, 0
	.param .b64 param0;
	st.param.b64 	[param0], %rd132;
	.param .b64 param1;
	st.param.b64 	[param1], %rd133;
	.param .b32 retval0;
	call.uni (retval0), 
	vprintf, 
	(
	param0, 
	param1
	);
	ld.param.b32 	%r41, [retval0];
	} // callseq 61
	ld.global.f64 	%fd164, [%rd145+16];
	st.local.f64 	[%rd1], %fd164;
	{ // callseq 62, 0
	.param .b64 param0;
	st.param.b64 	[param0], %rd132;
	.param .b64 param1;
	st.param.b64 	[param1], %rd133;
	.param .b32 retval0;
	call.uni (retval0), 
	vprintf, 
	(
	param0, 
	param1
	);
	ld.param.b32 	%r43, [retval0];
	} // callseq 62
	ld.global.f64 	%fd165, [%rd145+24];
	st.local.f64 	[%rd1], %fd165;
	{ // callseq 63, 0
	.param .b64 param0;
	st.param.b64 	[param0], %rd132;
	.param .b64 param1;
	st.param.b64 	[param1], %rd133;
	.param .b32 retval0;
	call.uni (retval0), 
	vprintf, 
	(
	param0, 
	param1
	);
	ld.param.b32 	%r45, [retval0];
	} // callseq 63
	ld.global.f64 	%fd166, [%rd145+32];
	st.local.f64 	[%rd1], %fd166;
	{ // callseq 64, 0
	.param .b64 param0;
	st.param.b64 	[param0], %rd132;
	.param .b64 param1;
	st.param.b64 	[param1], %rd133;
	.param .b32 retval0;
	call.uni (retval0), 
	vprintf, 
	(
	param0, 
	param1
	);
	ld.param.b32 	%r47, [retval0];
	} // callseq 64
	ld.global.f64 	%fd167, [%rd145+40];
	st.local.f64 	[%rd1], %fd167;
	{ // callseq 65, 0
	.param .b64 param0;
	st.param.b64 	[param0], %rd132;
	.param .b64 param1;
	st.param.b64 	[param1], %rd133;
	.param .b32 retval0;
	call.uni (retval0), 
	vprintf, 
	(
	param0, 
	param1
	);
	ld.param.b32 	%r49, [retval0];
	} // callseq 65
	ld.global.f64 	%fd168, [%rd145+48];
	st.local.f64 	[%rd1], %fd168;
	{ // callseq 66, 0
	.param .b64 param0;
	st.param.b64 	[param0], %rd132;
	.param .b64 param1;
	st.param.b64 	[param1], %rd133;
	.param .b32 retval0;
	call.uni (retval0), 
	vprintf, 
	(
	param0, 
	param1
	);
	ld.param.b32 	%r51, [retval0];
	} // callseq 66
	ld.global.f64 	%fd169, [%rd145+56];
	st.local.f64 	[%rd1], %fd169;
	{ // callseq 67, 0
	.param .b64 param0;
	st.param.b64 	[param0], %rd132;
	.param .b64 param1;
	st.param.b64 	[param1], %rd133;
	.param .b32 retval0;
	call.uni (retval0), 
	vprintf, 
	(
	param0, 
	param1
	);
	ld.param.b32 	%r53, [retval0];
	} // callseq 67
	ld.global.f64 	%fd170, [%rd145+64];
	st.local.f64 	[%rd1], %fd170;
	{ // callseq 68, 0
	.param .b64 param0;
	st.param.b64 	[param0], %rd132;
	.param .b64 param1;
	st.param.b64 	[param1], %rd133;
	.param .b32 retval0;
	call.uni (retval0), 
	vprintf, 
	(
	param0, 
	param1
	);
	ld.param.b32 	%r55, [retval0];
	} // callseq 68
	ld.global.f64 	%fd171, [%rd145+72];
	st.local.f64 	[%rd1], %fd171;
	{ // callseq 69, 0
	.param .b64 param0;
	st.param.b64 	[param0], %rd132;
	.param .b64 param1;
	st.param.b64 	[param1], %rd133;
	.param .b32 retval0;
	call.uni (retval0), 
	vprintf, 
	(
	param0, 
	param1
	);
	ld.param.b32 	%r57, [retval0];
	} // callseq 69
	{ // callseq 70, 0
	.param .b64 param0;
	st.param.b64 	[param0], %rd135;
	.param .b64 param1;
	st.param.b64 	[param1], 0;
	.param .b32 retval0;
	call.uni (retval0), 
	vprintf, 
	(
	param0, 
	param1
	);
	ld.param.b32 	%r59, [retval0];
	} // callseq 70
	add.s32 	%r85, %r85, 2;
	add.s64 	%rd145, %rd145, 160;
	setp.ne.s32 	%p3, %r85, 10;
	@%p3 bra 	$L__BB2_3;
	mov.u64 	%rd136, $str$18;
	cvta.global.u64 	%rd137, %rd136;
	{ // callseq 71, 0
	.param .b64 param0;
	st.param.b64 	[param0], %rd137;
	.param .b64 param1;
	st.param.b64 	[param1], 0;
	.param .b32 retval0;
	call.uni (retval0), 
	vprintf, 
	(
	param0, 
	param1
	);
	ld.param.b32 	%r61, [retval0];
	} // callseq 71
	ld.global.f64 	%fd172, [%rd3];
	st.local.f64 	[%rd1], %fd172;
	cvta.global.u64 	%rd139, %rd131;
	{ // callseq 72, 0
	.param .b64 param0;
	st.param.b64 	[param0], %rd139;
	.param .b64 param1;
	st.param.b64 	[param1], %rd133;
	.param .b32 retval0;
	call.uni (retval0), 
	vprintf, 
	(
	param0, 
	param1
	);
	ld.param.b32 	%r63, [retval0];
	} // callseq 72
	ld.global.f64 	%fd173, [%rd3+8];
	st.local.f64 	[%rd1], %fd173;
	{ // callseq 73, 0
	.param .b64 param0;
	st.param.b64 	[param0], %rd139;
	.param .b64 param1;
	st.param.b64 	[param1], %rd133;
	.param .b32 retval0;
	call.uni (retval0), 
	vprintf, 
	(
	param0, 
	param1
	);
	ld.param.b32 	%r65, [retval0];
	} // callseq 73
	ld.global.f64 	%fd174, [%rd3+16];
	st.local.f64 	[%rd1], %fd174;
	{ // callseq 74, 0
	.param .b64 param0;
	st.param.b64 	[param0], %rd139;
	.param .b64 param1;
	st.param.b64 	[param1], %rd133;
	.param .b32 retval0;
	call.uni (retval0), 
	vprintf, 
	(
	param0, 
	param1
	);
	ld.param.b32 	%r67, [retval0];
	} // callseq 74
	ld.global.f64 	%fd175, [%rd3+24];
	st.local.f64 	[%rd1], %fd175;
	{ // callseq 75, 0
	.param .b64 param0;
	st.param.b64 	[param0], %rd139;
	.param .b64 param1;
	st.param.b64 	[param1], %rd133;
	.param .b32 retval0;
	call.uni (retval0), 
	vprintf, 
	(
	param0, 
	param1
	);
	ld.param.b32 	%r69, [retval0];
	} // callseq 75
	ld.global.f64 	%fd176, [%rd3+32];
	st.local.f64 	[%rd1], %fd176;
	{ // callseq 76, 0
	.param .b64 param0;
	st.param.b64 	[param0], %rd139;
	.param .b64 param1;
	st.param.b64 	[param1], %rd133;
	.param .b32 retval0;
	call.uni (retval0), 
	vprintf, 
	(
	param0, 
	param1
	);
	ld.param.b32 	%r71, [retval0];
	} // callseq 76
	ld.global.f64 	%fd177, [%rd3+40];
	st.local.f64 	[%rd1], %fd177;
	{ // callseq 77, 0
	.param .b64 param0;
	st.param.b64 	[param0], %rd139;
	.param .b64 param1;
	st.param.b64 	[param1], %rd133;
	.param .b32 retval0;
	call.uni (retval0), 
	vprintf, 
	(
	param0, 
	param1
	);
	ld.param.b32 	%r73, [retval0];
	} // callseq 77
	ld.global.f64 	%fd178, [%rd3+48];
	st.local.f64 	[%rd1], %fd178;
	{ // callseq 78, 0
	.param .b64 param0;
	st.param.b64 	[param0], %rd139;
	.param .b64 param1;
	st.param.b64 	[param1], %rd133;
	.param .b32 retval0;
	call.uni (retval0), 
	vprintf, 
	(
	param0, 
	param1
	);
	ld.param.b32 	%r75, [retval0];
	} // callseq 78
	ld.global.f64 	%fd179, [%rd3+56];
	st.local.f64 	[%rd1], %fd179;
	{ // callseq 79, 0
	.param .b64 param0;
	st.param.b64 	[param0], %rd139;
	.param .b64 param1;
	st.param.b64 	[param1], %rd133;
	.param .b32 retval0;
	call.uni (retval0), 
	vprintf, 
	(
	param0, 
	param1
	);
	ld.param.b32 	%r77, [retval0];
	} // callseq 79
	ld.global.f64 	%fd180, [%rd3+64];
	st.local.f64 	[%rd1], %fd180;
	{ // callseq 80, 0
	.param .b64 param0;
	st.param.b64 	[param0], %rd139;
	.param .b64 param1;
	st.param.b64 	[param1], %rd133;
	.param .b32 retval0;
	call.uni (retval0), 
	vprintf, 
	(
	param0, 
	param1
	);
	ld.param.b32 	%r79, [retval0];
	} // callseq 80
	ld.global.f64 	%fd181, [%rd3+72];
	st.local.f64 	[%rd1], %fd181;
	{ // callseq 81, 0
	.param .b64 param0;
	st.param.b64 	[param0], %rd139;
	.param .b64 param1;
	st.param.b64 	[param1], %rd133;
	.param .b32 retval0;
	call.uni (retval0), 
	vprintf, 
	(
	param0, 
	param1
	);
	ld.param.b32 	%r81, [retval0];
	} // callseq 81
	cvta.global.u64 	%rd142, %rd134;
	{ // callseq 82, 0
	.param .b64 param0;
	st.param.b64 	[param0], %rd142;
	.param .b64 param1;
	st.param.b64 	[param1], 0;
	.param .b32 retval0;
	call.uni (retval0), 
	vprintf, 
	(
	param0, 
	param1
	);
	ld.param.b32 	%r83, [retval0];
	} // callseq 82
$L__BB2_5:
	ret;

}
	// .globl	_Z23distributeChargesKernelPKdPKliiiiPd
.visible .entry _Z23distributeChargesKernelPKdPKliiiiPd(
	.param .u64 .ptr .align 1 _Z23distributeChargesKernelPKdPKliiiiPd_param_0,
	.param .u64 .ptr .align 1 _Z23distributeChargesKernelPKdPKliiiiPd_param_1,
	.param .u32 _Z23distributeChargesKernelPKdPKliiiiPd_param_2,
	.param .u32 _Z23distributeChargesKernelPKdPKliiiiPd_param_3,
	.param .u32 _Z23distributeChargesKernelPKdPKliiiiPd_param_4,
	.param .u32 _Z23distributeChargesKernelPKdPKliiiiPd_param_5,
	.param .u64 .ptr .align 1 _Z23distributeChargesKernelPKdPKliiiiPd_param_6
)
{
	.local .align 8 .b8 	__local_depot3[40];
	.reg .b64 	%SP;
	.reg .b64 	%SPL;
	.reg .pred 	%p<34>;
	.reg .b32 	%r<24>;
	.reg .b64 	%rd<44>;
	.reg .b64 	%fd<5>;

	mov.u64 	%SPL, __local_depot3;
	cvta.local.u64 	%SP, %SPL;
	ld.param.u64 	%rd16, [_Z23distributeChargesKernelPKdPKliiiiPd_param_0];
	ld.param.u64 	%rd15, [_Z23distributeChargesKernelPKdPKliiiiPd_param_1];
	ld.param.u32 	%r7, [_Z23distributeChargesKernelPKdPKliiiiPd_param_2];
	ld.param.u32 	%r4, [_Z23distributeChargesKernelPKdPKliiiiPd_param_3];
	ld.param.u32 	%r5, [_Z23distributeChargesKernelPKdPKliiiiPd_param_4];
	ld.param.u32 	%r6, [_Z23distributeChargesKernelPKdPKliiiiPd_param_5];
	ld.param.u64 	%rd17, [_Z23distributeChargesKernelPKdPKliiiiPd_param_6];
	cvta.to.global.u64 	%rd1, %rd17;
	cvta.to.global.u64 	%rd2, %rd16;
	add.u64 	%rd18, %SP, 0;
	add.u64 	%rd3, %SPL, 0;
	mov.u32 	%r8, %ctaid.x;
	mov.u32 	%r9, %ntid.x;
	mov.u32 	%r10, %tid.x;
	mad.lo.s32 	%r1, %r8, %r9, %r10;
	setp.ge.s32 	%p1, %r1, %r7;
	@%p1 bra 	$L__BB3_11;
	setp.gt.s32 	%p2, %r1, 4;
	@%p2 bra 	$L__BB3_3;
	st.local.u32 	[%rd3], %r1;
	mov.u64 	%rd19, $str$19;
	cvta.global.u64 	%rd20, %rd19;
	{ // callseq 83, 0
	.param .b64 param0;
	st.param.b64 	[param0], %rd20;
	.param .b64 param1;
	st.param.b64 	[param1], %rd18;
	.param .b32 retval0;
	call.uni (retval0), 
	vprintf, 
	(
	param0, 
	param1
	);
	ld.param.b32 	%r11, [retval0];
	} // callseq 83
$L__BB3_3:
	cvt.s64.s32 	%rd4, %r4;
	cvt.s64.s32 	%rd5, %r5;
	cvt.s64.s32 	%rd6, %r6;
	cvta.to.global.u64 	%rd7, %rd15;
	mov.b32 	%r23, 0;
	mul.lo.s32 	%r14, %r1, 30;
	mul.lo.s32 	%r19, %r1, 10;
$L__BB3_4:
	mad.lo.s32 	%r15, %r23, 3, %r14;
	mul.wide.s32 	%rd22, %r15, 8;
	add.s64 	%rd8, %rd7, %rd22;
	ld.global.u64 	%rd9, [%rd8];
	ld.global.u64 	%rd10, [%rd8+8];
	ld.global.u64 	%rd11, [%rd8+16];
	setp.gt.s64 	%p3, %rd9, -1;
	setp.lt.s64 	%p4, %rd9, %rd4;
	and.pred  	%p5, %p3, %p4;
	setp.gt.s64 	%p6, %rd10, -1;
	setp.lt.s64 	%p7, %rd10, %rd5;
	and.pred  	%p8, %p6, %p7;
	and.pred  	%p10, %p5, %p8;
	setp.gt.s64 	%p11, %rd11, -1;
	setp.lt.s64 	%p12, %rd11, %rd6;
	and.pred  	%p13, %p11, %p12;
	and.pred  	%p15, %p10, %p13;
	not.pred 	%p16, %p15;
	@%p16 bra 	$L__BB3_7;
	setp.gt.s32 	%p17, %r1, 4;
	mad.lo.s32 	%r16, %r1, 10, %r23;
	mul.wide.s32 	%rd23, %r16, 8;
	add.s64 	%rd24, %rd2, %rd23;
	ld.global.f64 	%fd1, [%rd24];
	mad.lo.s64 	%rd25, %rd9, %rd5, %rd10;
	mad.lo.s64 	%rd26, %rd25, %rd6, %rd11;
	shl.b64 	%rd27, %rd26, 3;
	add.s64 	%rd28, %rd1, %rd27;
	atom.global.add.f64 	%fd3, [%rd28], %fd1;
	@%p17 bra 	$L__BB3_7;
	st.local.v2.u32 	[%rd3], {%r1, %r23};
	st.local.f64 	[%rd3+8], %fd1;
	st.local.u64 	[%rd3+16], %rd9;
	st.local.u64 	[%rd3+24], %rd10;
	st.local.u64 	[%rd3+32], %rd11;
	mov.u64 	%rd29, $str$20;
	cvta.global.u64 	%rd30, %rd29;
	add.u64 	%rd31, %SP, 0;
	{ // callseq 84, 0
	.param .b64 param0;
	st.param.b64 	[param0], %rd30;
	.param .b64 param1;
	st.param.b64 	[param1], %rd31;
	.param .b32 retval0;
	call.uni (retval0), 
	vprintf, 
	(
	param0, 
	param1
	);
	ld.param.b32 	%r17, [retval0];
	} // callseq 84
$L__BB3_7:
	ld.global.u64 	%rd12, [%rd8+24];
	ld.global.u64 	%rd13, [%rd8+32];
	ld.global.u64 	%rd14, [%rd8+40];
	setp.gt.s64 	%p18, %rd12, -1;
	setp.lt.s64 	%p19, %rd12, %rd4;
	and.pred  	%p20, %p18, %p19;
	setp.gt.s64 	%p21, %rd13, -1;
	setp.lt.s64 	%p22, %rd13, %rd5;
	and.pred  	%p23, %p21, %p22;
	and.pred  	%p25, %p20, %p23;
	setp.gt.s64 	%p26, %rd14, -1;
	setp.lt.s64 	%p27, %rd14, %rd6;
	and.pred  	%p28, %p26, %p27;
	and.pred  	%p30, %p25, %p28;
	not.pred 	%p31, %p30;
	@%p31 bra 	$L__BB3_10;
	setp.gt.s32 	%p32, %r1, 4;
	cvt.s64.s32 	%rd32, %r19;
	cvt.s64.s32 	%rd33, %r23;
	add.s64 	%rd34, %rd33, %rd32;
	shl.b64 	%rd35, %rd34, 3;
	add.s64 	%rd36, %rd2, %rd35;
	ld.global.f64 	%fd2, [%rd36+8];
	mad.lo.s64 	%rd37, %rd12, %rd5, %rd13;
	mad.lo.s64 	%rd38, %rd37, %rd6, %rd14;
	shl.b64 	%rd39, %rd38, 3;
	add.s64 	%rd40, %rd1, %rd39;
	atom.global.add.f64 	%fd4, [%rd40], %fd2;
	@%p32 bra 	$L__BB3_10;
	add.s32 	%r20, %r23, 1;
	st.local.v2.u32 	[%rd3], {%r1, %r20};
	st.local.f64 	[%rd3+8], %fd2;
	st.local.u64 	[%rd3+16], %rd12;
	st.local.u64 	[%rd3+24], %rd13;
	st.local.u64 	[%rd3+32], %rd14;
	mov.u64 	%rd41, $str$20;
	cvta.global.u64 	%rd42, %rd41;
	add.u64 	%rd43, %SP, 0;
	{ // callseq 85, 0
	.param .b64 param0;
	st.param.b64 	[param0], %rd42;
	.param .b64 param1;
	st.param.b64 	[param1], %rd43;
	.param .b32 retval0;
	call.uni (retval0), 
	vprintf, 
	(
	param0, 
	param1
	);
	ld.param.b32 	%r21, [retval0];
	} // callseq 85
$L__BB3_10:
	add.s32 	%r23, %r23, 2;
	setp.ne.s32 	%p33, %r23, 10;
	@%p33 bra 	$L__BB3_4;
$L__BB3_11:
	ret;

}
	// .globl	_Z23transposeMatricesKernelPKdPdiii
.visible .entry _Z23transposeMatricesKernelPKdPdiii(
	.param .u64 .ptr .align 1 _Z23transposeMatricesKernelPKdPdiii_param_0,
	.param .u64 .ptr .align 1 _Z23transposeMatricesKernelPKdPdiii_param_1,
	.param .u32 _Z23transposeMatricesKernelPKdPdiii_param_2,
	.param .u32 _Z23transposeMatricesKernelPKdPdiii_param_3,
	.param .u32 _Z23transposeMatricesKernelPKdPdiii_param_4
)
{
	.reg .pred 	%p<2>;
	.reg .b32 	%r<17>;
	.reg .b64 	%rd<9>;
	.reg .b64 	%fd<2>;

	ld.param.u64 	%rd1, [_Z23transposeMatricesKernelPKdPdiii_param_0];
	ld.param.u64 	%rd2, [_Z23transposeMatricesKernelPKdPdiii_param_1];
	ld.param.u32 	%r5, [_Z23transposeMatricesKernelPKdPdiii_param_2];
	ld.param.u32 	%r3, [_Z23transposeMatricesKernelPKdPdiii_param_3];
	ld.param.u32 	%r4, [_Z23transposeMatricesKernelPKdPdiii_param_4];
	mov.u32 	%r6, %ctaid.x;
	mov.u32 	%r7, %ntid.x;
	mov.u32 	%r8, %tid.x;
	mad.lo.s32 	%r1, %r6, %r7, %r8;
	mul.lo.s32 	%r2, %r4, %r3;
	mul.lo.s32 	%r9, %r2, %r5;
	setp.ge.s32 	%p1, %r1, %r9;
	@%p1 bra 	$L__BB4_2;
	cvta.to.global.u64 	%rd3, %rd1;
	cvta.to.global.u64 	%rd4, %rd2;
	rem.s32 	%r10, %r1, %r2;
	div.s32 	%r11, %r10, %r4;
	mul.lo.s32 	%r12, %r11, %r4;
	sub.s32 	%r13, %r10, %r12;
	sub.s32 	%r14, %r1, %r10;
	mul.wide.s32 	%rd5, %r1, 8;
	add.s64 	%rd6, %rd3, %rd5;
	ld.global.f64 	%fd1, [%rd6];
	mad.lo.s32 	%r15, %r13, %r3, %r11;
	add.s32 	%r16, %r15, %r14;
	mul.wide.s32 	%rd7, %r16, 8;
	add.s64 	%rd8, %rd4, %rd7;
	st.global.f64 	[%rd8], %fd1;
$L__BB4_2:
	ret;

}


// ===== COMPILED SASS (sm_100) =====

	.target	sm_100

	.elftype	@"ET_EXEC"


//--------------------- .note.nv.tkinfo           --------------------------
	.section	.note.nv.tkinfo,"",@"SHT_NOTE"
	.sectionflags	@"SHF_NOTE_NV_TKINFO"
	.tkinfo
        /*0018*/ 	.word	0x00000002
        /*0030*/ 	.string	""
        /*0030*/ 	.string	"ptxas"
        /*0030*/ 	.string	"Cuda compilation tools, release 13.0, V13.0.88"
        /*0030*/ 	.string	"Build cuda_13.0.r13.0/compiler.36424714_0"
        /*0030*/ 	.string	"-arch sm_100 -m 64 "



//--------------------- .note.nv.cuinfo           --------------------------
	.section	.note.nv.cuinfo,"",@"SHT_NOTE"
	.sectionflags	@"SHF_NOTE_NV_CUINFO"
        /*0018*/ 	.short	0x0002
        /*001a*/ 	.short	0x0064
        /*001c*/ 	.short	0x0082
	.zero		2


//--------------------- .nv.info                  --------------------------
	.section	.nv.info,"",@"SHT_CUDA_INFO"
	.align	4


	//----- nvinfo : EIATTR_REGCOUNT
	.align		4
        /*0000*/ 	.byte	0x04, 0x2f
        /*0002*/ 	.short	(.L_22 - .L_21)
	.align		4
.L_21:
        /*0004*/ 	.word	index@(_Z18createPointerArrayPPdS_ii)
        /*0008*/ 	.word	0x0000000c


	//----- nvinfo : EIATTR_FRAME_SIZE
	.align		4
.L_22:
        /*000c*/ 	.byte	0x04, 0x11
        /*000e*/ 	.short	(.L_24 - .L_23)
	.align		4
.L_23:
        /*0010*/ 	.word	index@(_Z18createPointerArrayPPdS_ii)
        /*0014*/ 	.word	0x00000000


	//----- nvinfo : EIATTR_REGCOUNT
	.align		4
.L_24:
        /*0018*/ 	.byte	0x04, 0x2f
        /*001a*/ 	.short	(.L_26 - .L_25)
	.align		4
.L_25:
        /*001c*/ 	.word	index@(_Z23computeTenCornersKernelPKdS0_S0_PKlS0_S0_S0_S0_iPl)
        /*0020*/ 	.word	0x0000005e


	//----- nvinfo : EIATTR_FRAME_SIZE
	.align		4
.L_26:
        /*0024*/ 	.byte	0x04, 0x11
        /*0026*/ 	.short	(.L_28 - .L_27)
	.align		4
.L_27:
        /*0028*/ 	.word	index@($__internal_1_$__cuda_sm20_dsqrt_rn_f64_mediumpath_v1)
        /*002c*/ 	.word	0x00000130


	//----- nvinfo : EIATTR_FRAME_SIZE
	.align		4
.L_28:
        /*0030*/ 	.byte	0x04, 0x11
        /*0032*/ 	.short	(.L_30 - .L_29)
	.align		4
.L_29:
        /*0034*/ 	.word	index@($__internal_0_$__cuda_sm20_div_rn_f64_full)
        /*0038*/ 	.word	0x00000130


	//----- nvinfo : EIATTR_FRAME_SIZE
	.align		4
.L_30:
        /*003c*/ 	.byte	0x04, 0x11
        /*003e*/ 	.short	(.L_32 - .L_31)
	.align		4
.L_31:
        /*0040*/ 	.word	index@(_Z23computeTenCornersKernelPKdS0_S0_PKlS0_S0_S0_S0_iPl)
        /*0044*/ 	.word	0x00000130


	//----- nvinfo : EIATTR_REGCOUNT
	.align		4
.L_32:
        /*0048*/ 	.byte	0x04, 0x2f
        /*004a*/ 	.short	(.L_34 - .L_33)
	.align		4
.L_33:
        /*004c*/ 	.word	index@(_Z23setupLinearSystemKernelPKlPKdS2_S2_S2_S2_iiiiPdS3_)
        /*0050*/ 	.word	0x00000020


	//----- nvinfo : EIATTR_FRAME_SIZE
	.align		4
.L_34:
        /*0054*/ 	.byte	0x04, 0x11
        /*0056*/ 	.short	(.L_36 - .L_35)
	.align		4
.L_35:
        /*0058*/ 	.word	index@(_Z23setupLinearSystemKernelPKlPKdS2_S2_S2_S2_iiiiPdS3_)
        /*005c*/ 	.word	0x00000008


	//----- nvinfo : EIATTR_REGCOUNT
	.align		4
.L_36:
        /*0060*/ 	.byte	0x04, 0x2f
        /*0062*/ 	.short	(.L_38 - .L_37)
	.align		4
.L_37:
        /*0064*/ 	.word	index@(_Z23distributeChargesKernelPKdPKliiiiPd)
        /*0068*/ 	.word	0x0000001e


	//----- nvinfo : EIATTR_FRAME_SIZE
	.align		4
.L_38:
        /*006c*/ 	.byte	0x04, 0x11
        /*006e*/ 	.short	(.L_40 - .L_39)
	.align		4
.L_39:
        /*0070*/ 	.word	index@(_Z23distributeChargesKernelPKdPKliiiiPd)
        /*0074*/ 	.word	0x00000028


	//----- nvinfo : EIATTR_REGCOUNT
	.align		4
.L_40:
        /*0078*/ 	.byte	0x04, 0x2f
        /*007a*/ 	.short	(.L_42 - .L_41)
	.align		4
.L_41:
        /*007c*/ 	.word	index@(_Z23transposeMatricesKernelPKdPdiii)
        /*0080*/ 	.word	0x00000010


	//----- nvinfo : EIATTR_FRAME_SIZE
	.align		4
.L_42:
        /*0084*/ 	.byte	0x04, 0x11
        /*0086*/ 	.short	(.L_44 - .L_43)
	.align		4
.L_43:
        /*0088*/ 	.word	index@(_Z23transposeMatricesKernelPKdPdiii)
        /*008c*/ 	.word	0x00000000


	//----- nvinfo : EIATTR_MIN_STACK_SIZE
	.align		4
.L_44:
        /*0090*/ 	.byte	0x04, 0x12
        /*0092*/ 	.short	(.L_46 - .L_45)
	.align		4
.L_45:
        /*0094*/ 	.word	index@(_Z23transposeMatricesKernelPKdPdiii)
        /*0098*/ 	.word	0x00000000


	//----- nvinfo : EIATTR_MIN_STACK_SIZE
	.align		4
.L_46:
        /*009c*/ 	.byte	0x04, 0x12
        /*009e*/ 	.short	(.L_48 - .L_47)
	.align		4
.L_47:
        /*00a0*/ 	.word	index@(_Z23distributeChargesKernelPKdPKliiiiPd)
        /*00a4*/ 	.word	0x00000028


	//----- nvinfo : EIATTR_MIN_STACK_SIZE
	.align		4
.L_48:
        /*00a8*/ 	.byte	0x04, 0x12
        /*00aa*/ 	.short	(.L_50 - .L_49)
	.align		4
.L_49:
        /*00ac*/ 	.word	index@(_Z23setupLinearSystemKernelPKlPKdS2_S2_S2_S2_iiiiPdS3_)
        /*00b0*/ 	.word	0x00000008


	//----- nvinfo : EIATTR_MIN_STACK_SIZE
	.align		4
.L_50:
        /*00b4*/ 	.byte	0x04, 0x12
        /*00b6*/ 	.short	(.L_52 - .L_51)
	.align		4
.L_51:
        /*00b8*/ 	.word	index@(_Z23computeTenCornersKernelPKdS0_S0_PKlS0_S0_S0_S0_iPl)
        /*00bc*/ 	.word	0x00000130


	//----- nvinfo : EIATTR_MIN_STACK_SIZE
	.align		4
.L_52:
        /*00c0*/ 	.byte	0x04, 0x12
        /*00c2*/ 	.short	(.L_54 - .L_53)
	.align		4
.L_53:
        /*00c4*/ 	.word	index@(_Z18createPointerArrayPPdS_ii)
        /*00c8*/ 	.word	0x00000000
.L_54:


//--------------------- .nv.compat                --------------------------
	.section	.nv.compat,"",@"SHT_CUDA_COMPAT_INFO"
	.align	4
        /*0000*/ 	.byte	0x02, 0x09, 0x00, 0x00, 0x02, 0x02, 0x01, 0x00, 0x02, 0x05, 0x05, 0x00, 0x03, 0x07, 0x01, 0x01
        /*0010*/ 	.byte	0x02, 0x03, 0x00, 0x00, 0x02, 0x06, 0x01, 0x00, 0x04, 0x0b, 0x08, 0x00, 0x01, 0x00, 0x00, 0x00
        /*0020*/ 	.byte	0x00, 0x00, 0x00, 0x00


//--------------------- .nv.info._Z23transposeMatricesKernelPKdPdiii --------------------------
	.section	.nv.info._Z23transposeMatricesKernelPKdPdiii,"",@"SHT_CUDA_INFO"
	.sectionflags	@""
	.align	4


	//----- nvinfo : EIATTR_CUDA_API_VERSION
	.align		4
        /*0000*/ 	.byte	0x04, 0x37
        /*0002*/ 	.short	(.L_56 - .L_55)
.L_55:
        /*0004*/ 	.word	0x00000082


	//----- nvinfo : EIATTR_KPARAM_INFO
	.align		4
.L_56:
        /*0008*/ 	.byte	0x04, 0x17
        /*000a*/ 	.short	(.L_58 - .L_57)
.L_57:
        /*000c*/ 	.word	0x00000000
        /*0010*/ 	.short	0x0004
        /*0012*/ 	.short	0x0018
        /*0014*/ 	.byte	0x00, 0xf0, 0x11, 0x00


	//----- nvinfo : EIATTR_KPARAM_INFO
	.align		4
.L_58:
        /*0018*/ 	.byte	0x04, 0x17
        /*001a*/ 	.short	(.L_60 - .L_59)
.L_59:
        /*001c*/ 	.word	0x00000000
        /*0020*/ 	.short	0x0003
        /*0022*/ 	.short	0x0014
        /*0024*/ 	.byte	0x00, 0xf0, 0x11, 0x00


	//----- nvinfo : EIATTR_KPARAM_INFO
	.align		4
.L_60:
        /*0028*/ 	.byte	0x04, 0x17
        /*002a*/ 	.short	(.L_62 - .L_61)
.L_61:
        /*002c*/ 	.word	0x00000000
        /*0030*/ 	.short	0x0002
        /*0032*/ 	.short	0x0010
        /*0034*/ 	.byte	0x00, 0xf0, 0x11, 0x00


	//----- nvinfo : EIATTR_KPARAM_INFO
	.align		4
.L_62:
        /*0038*/ 	.byte	0x04, 0x17
        /*003a*/ 	.short	(.L_64 - .L_63)
.L_63:
        /*003c*/ 	.word	0x00000000
        /*0040*/ 	.short	0x0001
        /*0042*/ 	.short	0x0008
        /*0044*/ 	.byte	0x00, 0xf5, 0x21, 0x00


	//----- nvinfo : EIATTR_KPARAM_INFO
	.align		4
.L_64:
        /*0048*/ 	.byte	0x04, 0x17
        /*004a*/ 	.short	(.L_66 - .L_65)
.L_65:
        /*004c*/ 	.word	0x00000000
        /*0050*/ 	.short	0x0000
        /*0052*/ 	.short	0x0000
        /*0054*/ 	.byte	0x00, 0xf5, 0x21, 0x00


	//----- nvinfo : EIATTR_SPARSE_MMA_MASK
	.align		4
.L_66:
        /*0058*/ 	.byte	0x03, 0x50
        /*005a*/ 	.short	0x0000


	//----- nvinfo : EIATTR_MAXREG_COUNT
	.align		4
        /*005c*/ 	.byte	0x03, 0x1b
        /*005e*/ 	.short	0x00ff


	//----- nvinfo : EIATTR_MERCURY_ISA_VERSION
	.align		4
        /*0060*/ 	.byte	0x03, 0x5f
        /*0062*/ 	.short	0x0101


	//----- nvinfo : EIATTR_VRC_CTA_INIT_COUNT
	.align		4
        /*0064*/ 	.byte	0x02, 0x4a
	.zero		1
	.zero		1


	//----- nvinfo : EIATTR_EXIT_INSTR_OFFSETS
	.align		4
        /*0068*/ 	.byte	0x04, 0x1c
        /*006a*/ 	.short	(.L_68 - .L_67)


	//   ....[0]....
.L_67:
        /*006c*/ 	.word	0x000000a0


	//   ....[1]....
        /*0070*/ 	.word	0x00000460


	//----- nvinfo : EIATTR_CBANK_PARAM_SIZE
	.align		4
.L_68:
        /*0074*/ 	.byte	0x03, 0x19
        /*0076*/ 	.short	0x001c


	//----- nvinfo : EIATTR_PARAM_CBANK
	.align		4
        /*0078*/ 	.byte	0x04, 0x0a
        /*007a*/ 	.short	(.L_70 - .L_69)
	.align		4
.L_69:
        /*007c*/ 	.word	index@(.nv.constant0._Z23transposeMatricesKernelPKdPdiii)
        /*0080*/ 	.short	0x0380
        /*0082*/ 	.short	0x001c


	//----- nvinfo : EIATTR_SW_WAR
	.align		4
.L_70:
        /*0084*/ 	.byte	0x04, 0x36
        /*0086*/ 	.short	(.L_72 - .L_71)
.L_71:
        /*0088*/ 	.word	0x00000008
.L_72:


//--------------------- .nv.info._Z23distributeChargesKernelPKdPKliiiiPd --------------------------
	.section	.nv.info._Z23distributeChargesKernelPKdPKliiiiPd,"",@"SHT_CUDA_INFO"
	.sectionflags	@""
	.align	4


	//----- nvinfo : EIATTR_CUDA_API_VERSION
	.align		4
        /*0000*/ 	.byte	0x04, 0x37
        /*0002*/ 	.short	(.L_74 - .L_73)
.L_73:
        /*0004*/ 	.word	0x00000082


	//----- nvinfo : EIATTR_KPARAM_INFO
	.align		4
.L_74:
        /*0008*/ 	.byte	0x04, 0x17
        /*000a*/ 	.short	(.L_76 - .L_75)
.L_75:
        /*000c*/ 	.word	0x00000000
        /*0010*/ 	.short	0x0006
        /*0012*/ 	.short	0x0020
        /*0014*/ 	.byte	0x00, 0xf5, 0x21, 0x00


	//----- nvinfo : EIATTR_KPARAM_INFO
	.align		4
.L_76:
        /*0018*/ 	.byte	0x04, 0x17
        /*001a*/ 	.short	(.L_78 - .L_77)
.L_77:
        /*001c*/ 	.word	0x00000000
        /*0020*/ 	.short	0x0005
        /*0022*/ 	.short	0x001c
        /*0024*/ 	.byte	0x00, 0xf0, 0x11, 0x00


	//----- nvinfo : EIATTR_KPARAM_INFO
	.align		4
.L_78:
        /*0028*/ 	.byte	0x04, 0x17
        /*002a*/ 	.short	(.L_80 - .L_79)
.L_79:
        /*002c*/ 	.word	0x00000000
        /*0030*/ 	.short	0x0004
        /*0032*/ 	.short	0x0018
        /*0034*/ 	.byte	0x00, 0xf0, 0x11, 0x00


	//----- nvinfo : EIATTR_KPARAM_INFO
	.align		4
.L_80:
        /*0038*/ 	.byte	0x04, 0x17
        /*003a*/ 	.short	(.L_82 - .L_81)
.L_81:
        /*003c*/ 	.word	0x00000000
        /*0040*/ 	.short	0x0003
        /*0042*/ 	.short	0x0014
        /*0044*/ 	.byte	0x00, 0xf0, 0x11, 0x00


	//----- nvinfo : EIATTR_KPARAM_INFO
	.align		4
.L_82:
        /*0048*/ 	.byte	0x04, 0x17
        /*004a*/ 	.short	(.L_84 - .L_83)
.L_83:
        /*004c*/ 	.word	0x00000000
        /*0050*/ 	.short	0x0002
        /*0052*/ 	.short	0x0010
        /*0054*/ 	.byte	0x00, 0xf0, 0x11, 0x00


	//----- nvinfo : EIATTR_KPARAM_INFO
	.align		4
.L_84:
        /*0058*/ 	.byte	0x04, 0x17
        /*005a*/ 	.short	(.L_86 - .L_85)
.L_85:
        /*005c*/ 	.word	0x00000000
        /*0060*/ 	.short	0x0001
        /*0062*/ 	.short	0x0008
        /*0064*/ 	.byte	0x00, 0xf5, 0x21, 0x00


	//----- nvinfo : EIATTR_KPARAM_INFO
	.align		4
.L_86:
        /*0068*/ 	.byte	0x04, 0x17
        /*006a*/ 	.short	(.L_88 - .L_87)
.L_87:
        /*006c*/ 	.word	0x00000000
        /*0070*/ 	.short	0x0000
        /*0072*/ 	.short	0x0000
        /*0074*/ 	.byte	0x00, 0xf5, 0x21, 0x00


	//----- nvinfo : EIATTR_SPARSE_MMA_MASK
	.align		4
.L_88:
        /*0078*/ 	.byte	0x03, 0x50
        /*007a*/ 	.short	0x0000


	//----- nvinfo : EIATTR_MAXREG_COUNT
	.align		4
        /*007c*/ 	.byte	0x03, 0x1b
        /*007e*/ 	.short	0x00ff


	//----- nvinfo : EIATTR_EXTERNS
	.align		4
        /*0080*/ 	.byte	0x04, 0x0f
        /*0082*/ 	.short	(.L_90 - .L_89)


	//   ....[0]....
	.align		4
.L_89:
        /*0084*/ 	.word	index@(vprintf)


	//----- nvinfo : EIATTR_MERCURY_ISA_VERSION
	.align		4
.L_90:
        /*0088*/ 	.byte	0x03, 0x5f
        /*008a*/ 	.short	0x0101


	//----- nvinfo : EIATTR_VRC_CTA_INIT_COUNT
	.align		4
        /*008c*/ 	.byte	0x02, 0x4a
	.zero		1
	.zero		1


	//----- nvinfo : EIATTR_SYSCALL_OFFSETS
	.align		4
        /*0090*/ 	.byte	0x04, 0x46
        /*0092*/ 	.short	(.L_92 - .L_91)


	//   ....[0]....
.L_91:
        /*0094*/ 	.word	0x000001c0


	//   ....[1]....
        /*0098*/ 	.word	0x00000620


	//   ....[2]....
        /*009c*/ 	.word	0x00000a20


	//----- nvinfo : EIATTR_EXIT_INSTR_OFFSETS
	.align		4
.L_92:
        /*00a0*/ 	.byte	0x04, 0x1c
        /*00a2*/ 	.short	(.L_94 - .L_93)


	//   ....[0]....
.L_93:
        /*00a4*/ 	.word	0x000000c0


	//   ....[1]....
        /*00a8*/ 	.word	0x00000a70


	//----- nvinfo : EIATTR_CRS_STACK_SIZE
	.align		4
.L_94:
        /*00ac*/ 	.byte	0x04, 0x1e
        /*00ae*/ 	.short	(.L_96 - .L_95)
.L_95:
        /*00b0*/ 	.word	0x00000000


	//----- nvinfo : EIATTR_CBANK_PARAM_SIZE
	.align		4
.L_96:
        /*00b4*/ 	.byte	0x03, 0x19
        /*00b6*/ 	.short	0x0028


	//----- nvinfo : EIATTR_PARAM_CBANK
	.align		4
        /*00b8*/ 	.byte	0x04, 0x0a
        /*00ba*/ 	.short	(.L_98 - .L_97)
	.align		4
.L_97:
        /*00bc*/ 	.word	index@(.nv.constant0._Z23distributeChargesKernelPKdPKliiiiPd)
        /*00c0*/ 	.short	0x0380
        /*00c2*/ 	.short	0x0028


	//----- nvinfo : EIATTR_SW_WAR
	.align		4
.L_98:
        /*00c4*/ 	.byte	0x04, 0x36
        /*00c6*/ 	.short	(.L_100 - .L_99)
.L_99:
        /*00c8*/ 	.word	0x00000008
.L_100:


//--------------------- .nv.info._Z23setupLinearSystemKernelPKlPKdS2_S2_S2_S2_iiiiPdS3_ --------------------------
	.section	.nv.info._Z23setupLinearSystemKernelPKlPKdS2_S2_S2_S2_iiiiPdS3_,"",@"SHT_CUDA_INFO"
	.sectionflags	@""
	.align	4


	//----- nvinfo : EIATTR_CUDA_API_VERSION
	.align		4
        /*0000*/ 	.byte	0x04, 0x37
        /*0002*/ 	.short	(.L_102 - .L_101)
.L_101:
        /*0004*/ 	.word	0x00000082


	//----- nvinfo : EIATTR_KPARAM_INFO
	.align		4
.L_102:
        /*0008*/ 	.byte	0x04, 0x17
        /*000a*/ 	.short	(.L_104 - .L_103)
.L_103:
        /*000c*/ 	.word	0x00000000
        /*0010*/ 	.short	0x000b
        /*0012*/ 	.short	0x0048
        /*0014*/ 	.byte	0x00, 0xf5, 0x21, 0x00


	//----- nvinfo : EIATTR_KPARAM_INFO
	.align		4
.L_104:
        /*0018*/ 	.byte	0x04, 0x17
        /*001a*/ 	.short	(.L_106 - .L_105)
.L_105:
        /*001c*/ 	.word	0x00000000
        /*0020*/ 	.short	0x000a
        /*0022*/ 	.short	0x0040
        /*0024*/ 	.byte	0x00, 0xf5, 0x21, 0x00


	//----- nvinfo : EIATTR_KPARAM_INFO
	.align		4
.L_106:
        /*0028*/ 	.byte	0x04, 0x17
        /*002a*/ 	.short	(.L_108 - .L_107)
.L_107:
        /*002c*/ 	.word	0x00000000
        /*0030*/ 	.short	0x0009
        /*0032*/ 	.short	0x003c
        /*0034*/ 	.byte	0x00, 0xf0, 0x11, 0x00


	//----- nvinfo : EIATTR_KPARAM_INFO
	.align		4
.L_108:
        /*0038*/ 	.byte	0x04, 0x17
        /*003a*/ 	.short	(.L_110 - .L_109)
.L_109:
        /*003c*/ 	.word	0x00000000
        /*0040*/ 	.short	0x0008
        /*0042*/ 	.short	0x0038
        /*0044*/ 	.byte	0x00, 0xf0, 0x11, 0x00


	//----- nvinfo : EIATTR_KPARAM_INFO
	.align		4
.L_110:
        /*0048*/ 	.byte	0x04, 0x17
        /*004a*/ 	.short	(.L_112 - .L_111)
.L_111:
        /*004c*/ 	.word	0x00000000
        /*0050*/ 	.short	0x0007
        /*0052*/ 	.short	0x0034
        /*0054*/ 	.byte	0x00, 0xf0, 0x11, 0x00


	//----- nvinfo : EIATTR_KPARAM_INFO
	.align		4
.L_112:
        /*0058*/ 	.byte	0x04, 0x17
        /*005a*/ 	.short	(.L_114 - .L_113)
.L_113:
        /*005c*/ 	.word	0x00000000
        /*0060*/ 	.short	0x0006
        /*0062*/ 	.short	0x0030
        /*0064*/ 	.byte	0x00, 0xf0, 0x11, 0x00


	//----- nvinfo : EIATTR_KPARAM_INFO
	.align		4
.L_114:
        /*0068*/ 	.byte	0x04, 0x17
        /*006a*/ 	.short	(.L_116 - .L_115)
.L_115:
        /*006c*/ 	.word	0x00000000
        /*0070*/ 	.short	0x0005
        /*0072*/ 	.short	0x0028
        /*0074*/ 	.byte	0x00, 0xf5, 0x21, 0x00


	//----- nvinfo : EIATTR_KPARAM_INFO
	.align		4
.L_116:
        /*0078*/ 	.byte	0x04, 0x17
        /*007a*/ 	.short	(.L_118 - .L_117)
.L_117:
        /*007c*/ 	.word	0x00000000
        /*0080*/ 	.short	0x0004
        /*0082*/ 	.short	0x0020
        /*0084*/ 	.byte	0x00, 0xf5, 0x21, 0x00


	//----- nvinfo : EIATTR_KPARAM_INFO
	.align		4
.L_118:
        /*0088*/ 	.byte	0x04, 0x17
        /*008a*/ 	.short	(.L_120 - .L_119)
.L_119:
        /*008c*/ 	.word	0x00000000
        /*0090*/ 	.short	0x0003
        /*0092*/ 	.short	0x0018
        /*0094*/ 	.byte	0x00, 0xf5, 0x21, 0x00


	//----- nvinfo : EIATTR_KPARAM_INFO
	.align		4
.L_120:
        /*0098*/ 	.byte	0x04, 0x17
        /*009a*/ 	.short	(.L_122 - .L_121)
.L_121:
        /*009c*/ 	.word	0x00000000
        /*00a0*/ 	.short	0x0002
        /*00a2*/ 	.short	0x0010
        /*00a4*/ 	.byte	0x00, 0xf5, 0x21, 0x00


	//----- nvinfo : EIATTR_KPARAM_INFO
	.align		4
.L_122:
        /*00a8*/ 	.byte	0x04, 0x17
        /*00aa*/ 	.short	(.L_124 - .L_123)
.L_123:
        /*00ac*/ 	.word	0x00000000
        /*00b0*/ 	.short	0x0001
        /*00b2*/ 	.short	0x0008
        /*00b4*/ 	.byte	0x00, 0xf5, 0x21, 0x00


	//----- nvinfo : EIATTR_KPARAM_INFO
	.align		4
.L_124:
        /*00b8*/ 	.byte	0x04, 0x17
        /*00ba*/ 	.short	(.L_126 - .L_125)
.L_125:
        /*00bc*/ 	.word	0x00000000
        /*00c0*/ 	.short	0x0000
        /*00c2*/ 	.short	0x0000
        /*00c4*/ 	.byte	0x00, 0xf5, 0x21, 0x00


	//----- nvinfo : EIATTR_SPARSE_MMA_MASK
	.align		4
.L_126:
        /*00c8*/ 	.byte	0x03, 0x50
        /*00ca*/ 	.short	0x0000


	//----- nvinfo : EIATTR_MAXREG_COUNT
	.align		4
        /*00cc*/ 	.byte	0x03, 0x1b
        /*00ce*/ 	.short	0x00ff


	//----- nvinfo : EIATTR_EXTERNS
	.align		4
        /*00d0*/ 	.byte	0x04, 0x0f
        /*00d2*/ 	.short	(.L_128 - .L_127)


	//   ....[0]....
	.align		4
.L_127:
        /*00d4*/ 	.word	index@(vprintf)


	//----- nvinfo : EIATTR_MERCURY_ISA_VERSION
	.align		4
.L_128:
        /*00d8*/ 	.byte	0x03, 0x5f
        /*00da*/ 	.short	0x0101


	//----- nvinfo : EIATTR_VRC_CTA_INIT_COUNT
	.align		4
        /*00dc*/ 	.byte	0x02, 0x4a
	.zero		1
	.zero		1


	//----- nvinfo : EIATTR_SYSCALL_OFFSETS
	.align		4
        /*00e0*/ 	.byte	0x04, 0x46
        /*00e2*/ 	.short	(.L_130 - .L_129)


	//   ....[0]....
.L_129:
        /*00e4*/ 	.word	0x000018a0


	//   ....[1]....
        /*00e8*/ 	.word	0x00001910


	//   ....[2]....
        /*00ec*/ 	.word	0x00001a30


	//   ....[3]....
        /*00f0*/ 	.word	0x00001ad0


	//   ....[4]....
        /*00f4*/ 	.word	0x00001b70


	//   ....[5]....
        /*00f8*/ 	.word	0x00001c10


	//   ....[6]....
        /*00fc*/ 	.word	0x00001cb0


	//   ....[7]....
        /*0100*/ 	.word	0x00001d50


	//   ....[8]....
        /*0104*/ 	.word	0x00001df0


	//   ....[9]....
        /*0108*/ 	.word	0x00001e90


	//   ....[10]....
        /*010c*/ 	.word	0x00001f30


	//   ....[11]....
        /*0110*/ 	.word	0x00001fd0


	//   ....[12]....
        /*0114*/ 	.word	0x00002040


	//   ....[13]....
        /*0118*/ 	.word	0x000020e0


	//   ....[14]....
        /*011c*/ 	.word	0x00002180


	//   ....[15]....
        /*0120*/ 	.word	0x00002220


	//   ....[16]....
        /*0124*/ 	.word	0x000022c0


	//   ....[17]....
        /*0128*/ 	.word	0x00002360


	//   ....[18]....
        /*012c*/ 	.word	0x00002400


	//   ....[19]....
        /*0130*/ 	.word	0x000024a0


	//   ....[20]....
        /*0134*/ 	.word	0x00002540


	//   ....[21]....
        /*0138*/ 	.word	0x000025e0


	//   ....[22]....
        /*013c*/ 	.word	0x00002680


	//   ....[23]....
        /*0140*/ 	.word	0x000026f0


	//   ....[24]....
        /*0144*/ 	.word	0x000027b0


	//   ....[25]....
        /*0148*/ 	.word	0x00002850


	//   ....[26]....
        /*014c*/ 	.word	0x000028f0


	//   ....[27]....
        /*0150*/ 	.word	0x00002990


	//   ....[28]....
        /*0154*/ 	.word	0x00002a30


	//   ....[29]....
        /*0158*/ 	.word	0x00002ad0


	//   ....[30]....
        /*015c*/ 	.word	0x00002b70


	//   ....[31]....
        /*0160*/ 	.word	0x00002c10


	//   ....[32]....
        /*0164*/ 	.word	0x00002cb0


	//   ....[33]....
        /*0168*/ 	.word	0x00002d50


	//   ....[34]....
        /*016c*/ 	.word	0x00002df0


	//   ....[35]....
        /*0170*/ 	.word	0x00002e60


	//----- nvinfo : EIATTR_EXIT_INSTR_OFFSETS
	.align		4
.L_130:
        /*0174*/ 	.byte	0x04, 0x1c
        /*0176*/ 	.short	(.L_132 - .L_131)


	//   ....[0]....
.L_131:
        /*0178*/ 	.word	0x000000c0


	//   ....[1]....
        /*017c*/ 	.word	0x00001800


	//   ....[2]....
        /*0180*/ 	.word	0x00002e70


	//----- nvinfo : EIATTR_CRS_STACK_SIZE
	.align		4
.L_132:
        /*0184*/ 	.byte	0x04, 0x1e
        /*0186*/ 	.short	(.L_134 - .L_133)
.L_133:
        /*0188*/ 	.word	0x00000000


	//----- nvinfo : EIATTR_CBANK_PARAM_SIZE
	.align		4
.L_134:
        /*018c*/ 	.byte	0x03, 0x19
        /*018e*/ 	.short	0x0050


	//----- nvinfo : EIATTR_PARAM_CBANK
	.align		4
        /*0190*/ 	.byte	0x04, 0x0a
        /*0192*/ 	.short	(.L_136 - .L_135)
	.align		4
.L_135:
        /*0194*/ 	.word	index@(.nv.constant0._Z23setupLinearSystemKernelPKlPKdS2_S2_S2_S2_iiiiPdS3_)
        /*0198*/ 	.short	0x0380
        /*019a*/ 	.short	0x0050


	//----- nvinfo : EIATTR_SW_WAR
	.align		4
.L_136:
        /*019c*/ 	.byte	0x04, 0x36
        /*019e*/ 	.short	(.L_138 - .L_137)
.L_137:
        /*01a0*/ 	.word	0x00000008
.L_138:


//--------------------- .nv.info._Z23computeTenCornersKernelPKdS0_S0_PKlS0_S0_S0_S0_iPl --------------------------
	.section	.nv.info._Z23computeTenCornersKernelPKdS0_S0_PKlS0_S0_S0_S0_iPl,"",@"SHT_CUDA_INFO"
	.sectionflags	@""
	.align	4


	//----- nvinfo : EIATTR_CUDA_API_VERSION
	.align		4
        /*0000*/ 	.byte	0x04, 0x37
        /*0002*/ 	.short	(.L_140 - .L_139)
.L_139:
        /*0004*/ 	.word	0x00000082


	//----- nvinfo : EIATTR_KPARAM_INFO
	.align		4
.L_140:
        /*0008*/ 	.byte	0x04, 0x17
        /*000a*/ 	.short	(.L_142 - .L_141)
.L_141:
        /*000c*/ 	.word	0x00000000
        /*0010*/ 	.short	0x0009
        /*0012*/ 	.short	0x0048
        /*0014*/ 	.byte	0x00, 0xf5, 0x21, 0x00


	//----- nvinfo : EIATTR_KPARAM_INFO
	.align		4
.L_142:
        /*0018*/ 	.byte	0x04, 0x17
        /*001a*/ 	.short	(.L_144 - .L_143)
.L_143:
        /*001c*/ 	.word	0x00000000
        /*0020*/ 	.short	0x0008
        /*0022*/ 	.short	0x0040
        /*0024*/ 	.byte	0x00, 0xf0, 0x11, 0x00


	//----- nvinfo : EIATTR_KPARAM_INFO
	.align		4
.L_144:
        /*0028*/ 	.byte	0x04, 0x17
        /*002a*/ 	.short	(.L_146 - .L_145)
.L_145:
        /*002c*/ 	.word	0x00000000
        /*0030*/ 	.short	0x0007
        /*0032*/ 	.short	0x0038
        /*0034*/ 	.byte	0x00, 0xf5, 0x21, 0x00


	//----- nvinfo : EIATTR_KPARAM_INFO
	.align		4
.L_146:
        /*0038*/ 	.byte	0x04, 0x17
        /*003a*/ 	.short	(.L_148 - .L_147)
.L_147:
        /*003c*/ 	.word	0x00000000
        /*0040*/ 	.short	0x0006
        /*0042*/ 	.short	0x0030
        /*0044*/ 	.byte	0x00, 0xf5, 0x21, 0x00


	//----- nvinfo : EIATTR_KPARAM_INFO
	.align		4
.L_148:
        /*0048*/ 	.byte	0x04, 0x17
        /*004a*/ 	.short	(.L_150 - .L_149)
.L_149:
        /*004c*/ 	.word	0x00000000
        /*0050*/ 	.short	0x0005
        /*0052*/ 	.short	0x0028
        /*0054*/ 	.byte	0x00, 0xf5, 0x21, 0x00


	//----- nvinfo : EIATTR_KPARAM_INFO
	.align		4
.L_150:
        /*0058*/ 	.byte	0x04, 0x17
        /*005a*/ 	.short	(.L_152 - .L_151)
.L_151:
        /*005c*/ 	.word	0x00000000
        /*0060*/ 	.short	0x0004
        /*0062*/ 	.short	0x0020
        /*0064*/ 	.byte	0x00, 0xf5, 0x21, 0x00


	//----- nvinfo : EIATTR_KPARAM_INFO
	.align		4
.L_152:
        /*0068*/ 	.byte	0x04, 0x17
        /*006a*/ 	.short	(.L_154 - .L_153)
.L_153:
        /*006c*/ 	.word	0x00000000
        /*0070*/ 	.short	0x0003
        /*0072*/ 	.short	0x0018
        /*0074*/ 	.byte	0x00, 0xf5, 0x21, 0x00


	//----- nvinfo : EIATTR_KPARAM_INFO
	.align		4
.L_154:
        /*0078*/ 	.byte	0x04, 0x17
        /*007a*/ 	.short	(.L_156 - .L_155)
.L_155:
        /*007c*/ 	.word	0x00000000
        /*0080*/ 	.short	0x0002
        /*0082*/ 	.short	0x0010
        /*0084*/ 	.byte	0x00, 0xf5, 0x21, 0x00


	//----- nvinfo : EIATTR_KPARAM_INFO
	.align		4
.L_156:
        /*0088*/ 	.byte	0x04, 0x17
        /*008a*/ 	.short	(.L_158 - .L_157)
.L_157:
        /*008c*/ 	.word	0x00000000
        /*0090*/ 	.short	0x0001
        /*0092*/ 	.short	0x0008
        /*0094*/ 	.byte	0x00, 0xf5, 0x21, 0x00


	//----- nvinfo : EIATTR_KPARAM_INFO
	.align		4
.L_158:
        /*0098*/ 	.byte	0x04, 0x17
        /*009a*/ 	.short	(.L_160 - .L_159)
.L_159:
        /*009c*/ 	.word	0x00000000
        /*00a0*/ 	.short	0x0000
        /*00a2*/ 	.short	0x0000
        /*00a4*/ 	.byte	0x00, 0xf5, 0x21, 0x00


	//----- nvinfo : EIATTR_SPARSE_MMA_MASK
	.align		4
.L_160:
        /*00a8*/ 	.byte	0x03, 0x50
        /*00aa*/ 	.short	0x0000


	//----- nvinfo : EIATTR_MAXREG_COUNT
	.align		4
        /*00ac*/ 	.byte	0x03, 0x1b
        /*00ae*/ 	.short	0x00ff


	//----- nvinfo : EIATTR_EXTERNS
	.align		4
        /*00b0*/ 	.byte	0x04, 0x0f
        /*00b2*/ 	.short	(.L_162 - .L_161)


	//   ....[0]....
	.align		4
.L_161:
        /*00b4*/ 	.word	index@(vprintf)


	//----- nvinfo : EIATTR_MERCURY_ISA_VERSION
	.align		4
.L_162:
        /*00b8*/ 	.byte	0x03, 0x5f
        /*00ba*/ 	.short	0x0101


	//----- nvinfo : EIATTR_VRC_CTA_INIT_COUNT
	.align		4
        /*00bc*/ 	.byte	0x02, 0x4a
	.zero		1
	.zero		1


	//----- nvinfo : EIATTR_SYSCALL_OFFSETS
	.align		4
        /*00c0*/ 	.byte	0x04, 0x46
        /*00c2*/ 	.short	(.L_164 - .L_163)


	//   ....[0]....
.L_163:
        /*00c4*/ 	.word	0x00000240


	//   ....[1]....
        /*00c8*/ 	.word	0x00000370


	//   ....[2]....
        /*00cc*/ 	.word	0x00000c50


	//   ....[3]....
        /*00d0*/ 	.word	0x00000ce0


	//   ....[4]....
        /*00d4*/ 	.word	0x00001150


	//   ....[5]....
        /*00d8*/ 	.word	0x00001560


	//   ....[6]....
        /*00dc*/ 	.word	0x000019f0


	//   ....[7]....
        /*00e0*/ 	.word	0x00001e50


	//   ....[8]....
        /*00e4*/ 	.word	0x000022a0


	//   ....[9]....
        /*00e8*/ 	.word	0x000026f0


	//   ....[10]....
        /*00ec*/ 	.word	0x00002b60


	//   ....[11]....
        /*00f0*/ 	.word	0x00002fc0


	//   ....[12]....
        /*00f4*/ 	.word	0x000033f0


	//   ....[13]....
        /*00f8*/ 	.word	0x00003480


	//   ....[14]....
        /*00fc*/ 	.word	0x000037c0


	//   ....[15]....
        /*0100*/ 	.word	0x00003ac0


	//   ....[16]....
        /*0104*/ 	.word	0x00003d50


	//   ....[17]....
        /*0108*/ 	.word	0x00004000


	//   ....[18]....
        /*010c*/ 	.word	0x00004290


	//   ....[19]....
        /*0110*/ 	.word	0x00004540


	//   ....[20]....
        /*0114*/ 	.word	0x000045d0


	//   ....[21]....
        /*0118*/ 	.word	0x00004790


	//   ....[22]....
        /*011c*/ 	.word	0x00004970


	//   ....[23]....
        /*0120*/ 	.word	0x00004b70


	//   ....[24]....
        /*0124*/ 	.word	0x00004d70


	//   ....[25]....
        /*0128*/ 	.word	0x00004f70


	//   ....[26]....
        /*012c*/ 	.word	0x00005170


	//   ....[27]....
        /*0130*/ 	.word	0x00005380


	//   ....[28]....
        /*0134*/ 	.word	0x00005580


	//   ....[29]....
        /*0138*/ 	.word	0x000058f0


	//   ....[30]....
        /*013c*/ 	.word	0x00005c60


	//   ....[31]....
        /*0140*/ 	.word	0x00006010


	//   ....[32]....
        /*0144*/ 	.word	0x000063a0


	//   ....[33]....
        /*0148*/ 	.word	0x00006710


	//   ....[34]....
        /*014c*/ 	.word	0x00006b20


	//   ....[35]....
        /*0150*/ 	.word	0x00006d50


	//   ....[36]....
        /*0154*/ 	.word	0x00006ea0


	//   ....[37]....
        /*0158*/ 	.word	0x00006f80


	//   ....[38]....
        /*015c*/ 	.word	0x00007070


	//   ....[39]....
        /*0160*/ 	.word	0x00007160


	//   ....[40]....
        /*0164*/ 	.word	0x00007250


	//   ....[41]....
        /*0168*/ 	.word	0x00007340


	//   ....[42]....
        /*016c*/ 	.word	0x00007430


	//   ....[43]....
        /*0170*/ 	.word	0x00007520


	//   ....[44]....
        /*0174*/ 	.word	0x00007610


	//   ....[45]....
        /*0178*/ 	.word	0x00007700


	//   ....[46]....
        /*017c*/ 	.word	0x000077f0


	//----- nvinfo : EIATTR_EXIT_INSTR_OFFSETS
	.align		4
.L_164:
        /*0180*/ 	.byte	0x04, 0x1c
        /*0182*/ 	.short	(.L_166 - .L_165)


	//   ....[0]....
.L_165:
        /*0184*/ 	.word	0x000000c0


	//   ....[1]....
        /*0188*/ 	.word	0x00006de0


	//   ....[2]....
        /*018c*/ 	.word	0x00007800


	//----- nvinfo : EIATTR_CRS_STACK_SIZE
	.align		4
.L_166:
        /*0190*/ 	.byte	0x04, 0x1e
        /*0192*/ 	.short	(.L_168 - .L_167)
.L_167:
        /*0194*/ 	.word	0x00000000


	//----- nvinfo : EIATTR_CBANK_PARAM_SIZE
	.align		4
.L_168:
        /*0198*/ 	.byte	0x03, 0x19
        /*019a*/ 	.short	0x0050


	//----- nvinfo : EIATTR_PARAM_CBANK
	.align		4
        /*019c*/ 	.byte	0x04, 0x0a
        /*019e*/ 	.short	(.L_170 - .L_169)
	.align		4
.L_169:
        /*01a0*/ 	.word	index@(.nv.constant0._Z23computeTenCornersKernelPKdS0_S0_PKlS0_S0_S0_S0_iPl)
        /*01a4*/ 	.short	0x0380
        /*01a6*/ 	.short	0x0050


	//----- nvinfo : EIATTR_SW_WAR
	.align		4
.L_170:
        /*01a8*/ 	.byte	0x04, 0x36
        /*01aa*/ 	.short	(.L_172 - .L_171)
.L_171:
        /*01ac*/ 	.word	0x00000008
.L_172:


//--------------------- .nv.info._Z18createPointerArrayPPdS_ii --------------------------
	.section	.nv.info._Z18createPointerArrayPPdS_ii,"",@"SHT_CUDA_INFO"
	.sectionflags	@""
	.align	4


	//----- nvinfo : EIATTR_CUDA_API_VERSION
	.align		4
        /*0000*/ 	.byte	0x04, 0x37
        /*0002*/ 	.short	(.L_174 - .L_173)
.L_173:
        /*0004*/ 	.word	0x00000082


	//----- nvinfo : EIATTR_KPARAM_INFO
	.align		4
.L_174:
        /*0008*/ 	.byte	0x04, 0x17
        /*000a*/ 	.short	(.L_176 - .L_175)
.L_175:
        /*000c*/ 	.word	0x00000000
        /*0010*/ 	.short	0x0003
        /*0012*/ 	.short	0x0014
        /*0014*/ 	.byte	0x00, 0xf0, 0x11, 0x00


	//----- nvinfo : EIATTR_KPARAM_INFO
	.align		4
.L_176:
        /*0018*/ 	.byte	0x04, 0x17
        /*001a*/ 	.short	(.L_178 - .L_177)
.L_177:
        /*001c*/ 	.word	0x00000000
        /*0020*/ 	.short	0x0002
        /*0022*/ 	.short	0x0010
        /*0024*/ 	.byte	0x00, 0xf0, 0x11, 0x00


	//----- nvinfo : EIATTR_KPARAM_INFO
	.align		4
.L_178:
        /*0028*/ 	.byte	0x04, 0x17
        /*002a*/ 	.short	(.L_180 - .L_179)
.L_179:
        /*002c*/ 	.word	0x00000000
        /*0030*/ 	.short	0x0001
        /*0032*/ 	.short	0x0008
        /*0034*/ 	.byte	0x00, 0xf5, 0x21, 0x00


	//----- nvinfo : EIATTR_KPARAM_INFO
	.align		4
.L_180:
        /*0038*/ 	.byte	0x04, 0x17
        /*003a*/ 	.short	(.L_182 - .L_181)
.L_181:
        /*003c*/ 	.word	0x00000000
        /*0040*/ 	.short	0x0000
        /*0042*/ 	.short	0x0000
        /*0044*/ 	.byte	0x00, 0xf5, 0x21, 0x00


	//----- nvinfo : EIATTR_SPARSE_MMA_MASK
	.align		4
.L_182:
        /*0048*/ 	.byte	0x03, 0x50
        /*004a*/ 	.short	0x0000


	//----- nvinfo : EIATTR_MAXREG_COUNT
	.align		4
        /*004c*/ 	.byte	0x03, 0x1b
        /*004e*/ 	.short	0x00ff


	//----- nvinfo : EIATTR_MERCURY_ISA_VERSION
	.align		4
        /*0050*/ 	.byte	0x03, 0x5f
        /*0052*/ 	.short	0x0101


	//----- nvinfo : EIATTR_VRC_CTA_INIT_COUNT
	.align		4
        /*0054*/ 	.byte	0x02, 0x4a
	.zero		1
	.zero		1


	//----- nvinfo : EIATTR_EXIT_INSTR_OFFSETS
	.align		4
        /*0058*/ 	.byte	0x04, 0x1c
        /*005a*/ 	.short	(.L_184 - .L_183)


	//   ....[0]....
.L_183:
        /*005c*/ 	.word	0x00000070


	//   ....[1]....
        /*0060*/ 	.word	0x00000100


	//----- nvinfo : EIATTR_CBANK_PARAM_SIZE
	.align		4
.L_184:
        /*0064*/ 	.byte	0x03, 0x19
        /*0066*/ 	.short	0x0018


	//----- nvinfo : EIATTR_PARAM_CBANK
	.align		4
        /*0068*/ 	.byte	0x04, 0x0a
        /*006a*/ 	.short	(.L_186 - .L_185)
	.align		4
.L_185:
        /*006c*/ 	.word	index@(.nv.constant0._Z18createPointerArrayPPdS_ii)
        /*0070*/ 	.short	0x0380
        /*0072*/ 	.short	0x0018


	//----- nvinfo : EIATTR_SW_WAR
	.align		4
.L_186:
        /*0074*/ 	.byte	0x04, 0x36
        /*0076*/ 	.short	(.L_188 - .L_187)
.L_187:
        /*0078*/ 	.word	0x00000008
.L_188:


//--------------------- .nv.callgraph             --------------------------
	.section	.nv.callgraph,"",@"SHT_CUDA_CALLGRAPH"
	.align	4
	.sectionentsize	8
	.align		4
        /*0000*/ 	.word	0x00000000
	.align		4
        /*0004*/ 	.word	0xffffffff
	.align		4
        /*0008*/ 	.word	index@(_Z23distributeChargesKernelPKdPKliiiiPd)
	.align		4
        /*000c*/ 	.word	index@(vprintf)
	.align		4
        /*0010*/ 	.word	index@(_Z23setupLinearSystemKernelPKlPKdS2_S2_S2_S2_iiiiPdS3_)
	.align		4
        /*0014*/ 	.word	index@(vprintf)
	.align		4
        /*0018*/ 	.word	index@(_Z23computeTenCornersKernelPKdS0_S0_PKlS0_S0_S0_S0_iPl)
	.align		4
        /*001c*/ 	.word	index@(vprintf)
	.align		4
        /*0020*/ 	.word	0x00000000
	.align		4
        /*0024*/ 	.word	0xfffffffe
	.align		4
        /*0028*/ 	.word	0x00000000
	.align		4
        /*002c*/ 	.word	0xfffffffd
	.align		4
        /*0030*/ 	.word	0x00000000
	.align		4
        /*0034*/ 	.word	0xfffffffc


//--------------------- .nv.constant4             --------------------------
	.section	.nv.constant4,"a",@progbits
	.align	8
	.align		8
.nv.constant4:
        /*0000*/ 	.dword	$str
	.align		8
        /*0008*/ 	.dword	$str$1
	.align		8
        /*0010*/ 	.dword	$str$2
	.align		8
        /*0018*/ 	.dword	$str$3
	.align		8
        /*0020*/ 	.dword	$str$4
	.align		8
        /*0028*/ 	.dword	$str$5
	.align		8
        /*0030*/ 	.dword	$str$6
	.align		8
        /*0038*/ 	.dword	$str$7
	.align		8
        /*0040*/ 	.dword	$str$8
	.align		8
        /*0048*/ 	.dword	$str$9
	.align		8
        /*0050*/ 	.dword	$str$10
	.align		8
        /*0058*/ 	.dword	$str$11
	.align		8
        /*0060*/ 	.dword	$str$12
	.align		8
        /*0068*/ 	.dword	$str$13
	.align		8
        /*0070*/ 	.dword	$str$14
	.align		8
        /*0078*/ 	.dword	$str$15
	.align		8
        /*0080*/ 	.dword	$str$16
	.align		8
        /*0088*/ 	.dword	$str$17
	.align		8
        /*0090*/ 	.dword	$str$18
	.align		8
        /*0098*/ 	.dword	$str$19
	.align		8
        /*00a0*/ 	.dword	$str$20
	.align		8
        /*00a8*/ 	.dword	vprintf


//--------------------- .text._Z23transposeMatricesKernelPKdPdiii --------------------------
	.section	.text._Z23transposeMatricesKernelPKdPdiii,"ax",@progbits
	.align	128
        .global         _Z23transposeMatricesKernelPKdPdiii
        .type           _Z23transposeMatricesKernelPKdPdiii,@function
        .size           _Z23transposeMatricesKernelPKdPdiii,(.L_x_202 - _Z23transposeMatricesKernelPKdPdiii)
        .other          _Z23transposeMatricesKernelPKdPdiii,@"STO_CUDA_ENTRY STV_DEFAULT"
_Z23transposeMatricesKernelPKdPdiii:
.text._Z23transposeMatricesKernelPKdPdiii:
[----:B------:R-:W-:Y:S01]  /*0000*/  LDC R1, c[0x0][0x37c] ;  /* 0x0000df00ff017b82 */ /* 0x000fe20000000800 */
[----:B------:R-:W0:Y:S07]  /*0010*/  S2R R3, SR_TID.X ;  /* 0x0000000000037919 */ /* 0x000e2e0000002100 */
[----:B------:R-:W1:Y:S01]  /*0020*/  LDC R4, c[0x0][0x398] ;  /* 0x0000e600ff047b82 */ /* 0x000e620000000800 */
[----:B------:R-:W1:Y:S07]  /*0030*/  LDCU.64 UR6, c[0x0][0x390] ;  /* 0x00007200ff0677ac */ /* 0x000e6e0008000a00 */
[----:B------:R-:W0:Y:S08]  /*0040*/  S2UR UR4, SR_CTAID.X ;  /* 0x00000000000479c3 */ /* 0x000e300000002500 */
[----:B------:R-:W0:Y:S01]  /*0050*/  LDC R0, c[0x0][0x360] ;  /* 0x0000d800ff007b82 */ /* 0x000e220000000800 */
[----:B-1----:R-:W-:-:S02]  /*0060*/  IMAD R10, R4, UR7, RZ ;  /* 0x00000007040a7c24 */ /* 0x002fc4000f8e02ff */
[----:B0-----:R-:W-:Y:S02]  /*0070*/  IMAD R0, R0, UR4, R3 ;  /* 0x0000000400007c24 */ /* 0x001fe4000f8e0203 */
[----:B------:R-:W-:-:S05]  /*0080*/  IMAD R3, R10, UR6, RZ ;  /* 0x000000060a037c24 */ /* 0x000fca000f8e02ff */
[----:B------:R-:W-:-:S13]  /*0090*/  ISETP.GE.AND P0, PT, R0, R3, PT ;  /* 0x000000030000720c */ /* 0x000fda0003f06270 */
[----:B------:R-:W-:Y:S05]  /*00a0*/  @P0 EXIT ;  /* 0x000000000000094d */ /* 0x000fea0003800000 */
[----:B------:R-:W0:Y:S01]  /*00b0*/  LDC.64 R2, c[0x0][0x380] ;  /* 0x0000e000ff027b82 */ /* 0x000e220000000a00 */
[----:B------:R-:W1:Y:S01]  /*00c0*/  LDCU.64 UR4, c[0x0][0x358] ;  /* 0x00006b00ff0477ac */ /* 0x000e620008000a00 */
[----:B0-----:R-:W-:-:S06]  /*00d0*/  IMAD.WIDE R2, R0, 0x8, R2 ;  /* 0x0000000800027825 */ /* 0x001fcc00078e0202 */
[----:B-1----:R-:W2:Y:S01]  /*00e0*/  LDG.E.64 R2, desc[UR4][R2.64] ;  /* 0x0000000402027981 */ /* 0x002ea2000c1e1b00 */
[----:B------:R-:W-:Y:S02]  /*00f0*/  IABS R9, R10 ;  /* 0x0000000a00097213 */ /* 0x000fe40000000000 */
[----:B------:R-:W-:Y:S02]  /*0100*/  IABS R5, R4 ;  /* 0x0000000400057213 */ /* 0x000fe40000000000 */
[----:B------:R-:W0:Y:S01]  /*0110*/  I2F.RP R8, R9 ;  /* 0x0000000900087306 */ /* 0x000e220000209400 */
[----:B------:R-:W-:Y:S02]  /*0120*/  IABS R13, R10 ;  /* 0x0000000a000d7213 */ /* 0x000fe40000000000 */
[----:B------:R-:W-:-:S05]  /*0130*/  ISETP.GE.AND P2, PT, R0, RZ, PT ;  /* 0x000000ff0000720c */ /* 0x000fca0003f46270 */
[----:B0-----:R-:W0:Y:S02]  /*0140*/  MUFU.RCP R8, R8 ;  /* 0x0000000800087308 */ /* 0x001e240000001000 */
[----:B0-----:R-:W-:-:S06]  /*0150*/  VIADD R6, R8, 0xffffffe ;  /* 0x0ffffffe08067836 */ /* 0x001fcc0000000000 */
[----:B------:R-:W0:Y:S08]  /*0160*/  I2F.RP R8, R5 ;  /* 0x0000000500087306 */ /* 0x000e300000209400 */
[----:B------:R1:W3:Y:S08]  /*0170*/  F2I.FTZ.U32.TRUNC.NTZ R7, R6 ;  /* 0x0000000600077305 */ /* 0x0002f0000021f000 */
[----:B0-----:R-:W0:Y:S01]  /*0180*/  MUFU.RCP R8, R8 ;  /* 0x0000000800087308 */ /* 0x001e220000001000 */
[----:B-1----:R-:W-:-:S02]  /*0190*/  HFMA2 R6, -RZ, RZ, 0, 0 ;  /* 0x00000000ff067431 */ /* 0x002fc400000001ff */
[----:B---3--:R-:W-:-:S04]  /*01a0*/  IMAD.MOV R12, RZ, RZ, -R7 ;  /* 0x000000ffff0c7224 */ /* 0x008fc800078e0a07 */
[----:B------:R-:W-:Y:S01]  /*01b0*/  IMAD R11, R12, R9, RZ ;  /* 0x000000090c0b7224 */ /* 0x000fe200078e02ff */
[----:B------:R-:W-:-:S03]  /*01c0*/  IABS R12, R0 ;  /* 0x00000000000c7213 */ /* 0x000fc60000000000 */
[----:B------:R-:W-:Y:S01]  /*01d0*/  IMAD.HI.U32 R7, R7, R11, R6 ;  /* 0x0000000b07077227 */ /* 0x000fe200078e0006 */
[----:B------:R-:W-:-:S03]  /*01e0*/  MOV R6, R12 ;  /* 0x0000000c00067202 */ /* 0x000fc60000000f00 */
[----:B------:R-:W-:Y:S02]  /*01f0*/  IMAD.MOV R11, RZ, RZ, -R13 ;  /* 0x000000ffff0b7224 */ /* 0x000fe400078e0a0d */
[----:B------:R-:W-:-:S04]  /*0200*/  IMAD.HI.U32 R7, R7, R6, RZ ;  /* 0x0000000607077227 */ /* 0x000fc800078e00ff */
[----:B------:R-:W-:Y:S01]  /*0210*/  IMAD R6, R7, R11, R6 ;  /* 0x0000000b07067224 */ /* 0x000fe200078e0206 */
[----:B0-----:R-:W-:-:S04]  /*0220*/  IADD3 R7, PT, PT, R8, 0xffffffe, RZ ;  /* 0x0ffffffe08077810 */ /* 0x001fc80007ffe0ff */
[----:B------:R-:W-:Y:S02]  /*0230*/  ISETP.GT.U32.AND P0, PT, R9, R6, PT ;  /* 0x000000060900720c */ /* 0x000fe40003f04070 */
[----:B------:R-:W0:Y:S11]  /*0240*/  F2I.FTZ.U32.TRUNC.NTZ R7, R7 ;  /* 0x0000000700077305 */ /* 0x000e36000021f000 */
[----:B------:R-:W-:Y:S01]  /*0250*/  @!P0 IMAD.IADD R6, R6, 0x1, -R9 ;  /* 0x0000000106068824 */ /* 0x000fe200078e0a09 */
[----:B------:R-:W-:-:S04]  /*0260*/  ISETP.NE.AND P0, PT, R10, RZ, PT ;  /* 0x000000ff0a00720c */ /* 0x000fc80003f05270 */
[----:B------:R-:W-:-:S13]  /*0270*/  ISETP.GT.U32.AND P1, PT, R9, R6, PT ;  /* 0x000000060900720c */ /* 0x000fda0003f24070 */
[----:B------:R-:W-:-:S05]  /*0280*/  @!P1 IMAD.IADD R6, R6, 0x1, -R9 ;  /* 0x0000000106069824 */ /* 0x000fca00078e0a09 */
[----:B------:R-:W-:Y:S01]  /*0290*/  MOV R11, R6 ;  /* 0x00000006000b7202 */ /* 0x000fe20000000f00 */
[----:B0-----:R-:W-:-:S03]  /*02a0*/  IMAD.MOV R6, RZ, RZ, -R7 ;  /* 0x000000ffff067224 */ /* 0x001fc600078e0a07 */
[----:B------:R-:W-:Y:S01]  /*02b0*/  @!P2 IADD3 R11, PT, PT, -R11, RZ, RZ ;  /* 0x000000ff0b0ba210 */ /* 0x000fe20007ffe1ff */
[----:B------:R-:W-:Y:S01]  /*02c0*/  IMAD R9, R6, R5, RZ ;  /* 0x0000000506097224 */ /* 0x000fe200078e02ff */
[----:B------:R-:W-:Y:S01]  /*02d0*/  @!P0 LOP3.LUT R11, RZ, R10, RZ, 0x33, !PT ;  /* 0x0000000aff0b8212 */ /* 0x000fe200078e33ff */
[----:B------:R-:W-:-:S03]  /*02e0*/  IMAD.MOV.U32 R6, RZ, RZ, RZ ;  /* 0x000000ffff067224 */ /* 0x000fc600078e00ff */
[----:B------:R-:W-:Y:S01]  /*02f0*/  IABS R8, R11 ;  /* 0x0000000b00087213 */ /* 0x000fe20000000000 */
[----:B------:R-:W-:-:S06]  /*0300*/  IMAD.HI.U32 R6, R7, R9, R6 ;  /* 0x0000000907067227 */ /* 0x000fcc00078e0006 */
[----:B------:R-:W-:-:S05]  /*0310*/  IMAD.HI.U32 R6, R6, R8, RZ ;  /* 0x0000000806067227 */ /* 0x000fca00078e00ff */
[----:B------:R-:W-:-:S05]  /*0320*/  IADD3 R7, PT, PT, -R6, RZ, RZ ;  /* 0x000000ff06077210 */ /* 0x000fca0007ffe1ff */
[----:B------:R-:W-:-:S05]  /*0330*/  IMAD R8, R5, R7, R8 ;  /* 0x0000000705087224 */ /* 0x000fca00078e0208 */
[----:B------:R-:W-:-:S13]  /*0340*/  ISETP.GT.U32.AND P2, PT, R5, R8, PT ;  /* 0x000000080500720c */ /* 0x000fda0003f44070 */
[----:B------:R-:W-:Y:S01]  /*0350*/  @!P2 IMAD.IADD R8, R8, 0x1, -R5 ;  /* 0x000000010808a824 */ /* 0x000fe200078e0a05 */
[----:B------:R-:W-:Y:S02]  /*0360*/  @!P2 IADD3 R6, PT, PT, R6, 0x1, RZ ;  /* 0x000000010606a810 */ /* 0x000fe40007ffe0ff */
[----:B------:R-:W-:Y:S02]  /*0370*/  ISETP.NE.AND P2, PT, R4, RZ, PT ;  /* 0x000000ff0400720c */ /* 0x000fe40003f45270 */
[----:B------:R-:W-:Y:S02]  /*0380*/  ISETP.GE.U32.AND P0, PT, R8, R5, PT ;  /* 0x000000050800720c */ /* 0x000fe40003f06070 */
[----:B------:R-:W-:-:S04]  /*0390*/  LOP3.LUT R5, R11, R4, RZ, 0x3c, !PT ;  /* 0x000000040b057212 */ /* 0x000fc800078e3cff */
[----:B------:R-:W-:-:S07]  /*03a0*/  ISETP.GE.AND P1, PT, R5, RZ, PT ;  /* 0x000000ff0500720c */ /* 0x000fce0003f26270 */
[----:B------:R-:W-:-:S05]  /*03b0*/  @P0 VIADD R6, R6, 0x1 ;  /* 0x0000000106060836 */ /* 0x000fca0000000000 */
[----:B------:R-:W-:Y:S02]  /*03c0*/  MOV R5, R6 ;  /* 0x0000000600057202 */ /* 0x000fe40000000f00 */
[----:B------:R-:W0:Y:S03]  /*03d0*/  LDC.64 R6, c[0x0][0x388] ;  /* 0x0000e200ff067b82 */ /* 0x000e260000000a00 */
[----:B------:R-:W-:Y:S01]  /*03e0*/  @!P1 IMAD.MOV R5, RZ, RZ, -R5 ;  /* 0x000000ffff059224 */ /* 0x000fe200078e0a05 */
[----:B------:R-:W-:-:S04]  /*03f0*/  @!P2 LOP3.LUT R5, RZ, R4, RZ, 0x33, !PT ;  /* 0x00000004ff05a212 */ /* 0x000fc800078e33ff */
[----:B------:R-:W-:-:S05]  /*0400*/  IADD3 R9, PT, PT, -R5, RZ, RZ ;  /* 0x000000ff05097210 */ /* 0x000fca0007ffe1ff */
[----:B------:R-:W-:-:S04]  /*0410*/  IMAD R4, R4, R9, R11 ;  /* 0x0000000904047224 */ /* 0x000fc800078e020b */
[----:B------:R-:W-:-:S05]  /*0420*/  IMAD R5, R4, UR7, R5 ;  /* 0x0000000704057c24 */ /* 0x000fca000f8e0205 */
[----:B------:R-:W-:-:S05]  /*0430*/  IADD3 R5, PT, PT, R5, R0, -R11 ;  /* 0x0000000005057210 */ /* 0x000fca0007ffe80b */
[----:B0-----:R-:W-:-:S05]  /*0440*/  IMAD.WIDE R4, R5, 0x8, R6 ;  /* 0x0000000805047825 */ /* 0x001fca00078e0206 */
[----:B--2---:R-:W-:Y:S01]  /*0450*/  STG.E.64 desc[UR4][R4.64], R2 ;  /* 0x0000000204007986 */ /* 0x004fe2000c101b04 */
[----:B------:R-:W-:Y:S05]  /*0460*/  EXIT ;  /* 0x000000000000794d */ /* 0x000fea0003800000 */
.L_x_0:
[----:B------:R-:W-:-:S00]  /*0470*/  BRA `(.L_x_0) ;  /* 0xfffffffc00fc7947 */ /* 0x000fc0000383ffff */
[----:B------:R-:W-:-:S00]  /*0480*/  NOP ;  /* 0x0000000000007918 */ /* 0x000fc00000000000 */
[----:B------:R-:W-:-:S00]  /*0490*/  NOP ;  /* 0x0000000000007918 */ /* 0x000fc00000000000 */
[----:B------:R-:W-:-:S00]  /*04a0*/  NOP ;  /* 0x0000000000007918 */ /* 0x000fc00000000000 */
[----:B------:R-:W-:-:S00]  /*04b0*/  NOP ;  /* 0x0000000000007918 */ /* 0x000fc00000000000 */
[----:B------:R-:W-:-:S00]  /*04c0*/  NOP ;  /* 0x0000000000007918 */ /* 0x000fc00000000000 */
[----:B------:R-:W-:-:S00]  /*04d0*/  NOP ;  /* 0x0000000000007918 */ /* 0x000fc00000000000 */
[----:B------:R-:W-:-:S00]  /*04e0*/  NOP ;  /* 0x0000000000007918 */ /* 0x000fc00000000000 */
[----:B------:R-:W-:-:S00]  /*04f0*/  NOP ;  /* 0x0000000000007918 */ /* 0x000fc00000000000 */
.L_x_202:


//--------------------- .text._Z23distributeChargesKernelPKdPKliiiiPd --------------------------
	.section	.text._Z23distributeChargesKernelPKdPKliiiiPd,"ax",@progbits
	.align	128
        .global         _Z23distributeChargesKernelPKdPKliiiiPd
        .type           _Z23distributeChargesKernelPKdPKliiiiPd,@function
        .size           _Z23distributeChargesKernelPKdPKliiiiPd,(.L_x_203 - _Z23distributeChargesKernelPKdPKliiiiPd)
        .other          _Z23distributeChargesKernelPKdPKliiiiPd,@"STO_CUDA_ENTRY STV_DEFAULT"
_Z23distributeChargesKernelPKdPKliiiiPd:
.text._Z23distributeChargesKernelPKdPKliiiiPd:
[----:B------:R-:W0:Y:S01]  /*0000*/  LDC R1, c[0x0][0x37c] ;  /* 0x0000df00ff017b82 */ /* 0x000e220000000800 */
[----:B------:R-:W1:Y:S01]  /*0010*/  S2R R3, SR_TID.X ;  /* 0x0000000000037919 */ /* 0x000e620000002100 */
[----:B------:R-:W2:Y:S06]  /*0020*/  LDCU UR5, c[0x0][0x2fc] ;  /* 0x00005f80ff0577ac */ /* 0x000eac0008000800 */
[----:B------:R-:W1:Y:S01]  /*0030*/  S2UR UR6, SR_CTAID.X ;  /* 0x00000000000679c3 */ /* 0x000e620000002500 */
[----:B0-----:R-:W-:Y:S01]  /*0040*/  VIADD R1, R1, 0xffffffd8 ;  /* 0xffffffd801017836 */ /* 0x001fe20000000000 */
[----:B------:R-:W0:Y:S01]  /*0050*/  LDCU UR7, c[0x0][0x390] ;  /* 0x00007200ff0777ac */ /* 0x000e220008000800 */
[----:B------:R-:W3:Y:S05]  /*0060*/  LDCU UR4, c[0x0][0x2f8] ;  /* 0x00005f00ff0477ac */ /* 0x000eea0008000800 */
[----:B------:R-:W1:Y:S01]  /*0070*/  LDC R22, c[0x0][0x360] ;  /* 0x0000d800ff167b82 */ /* 0x000e620000000800 */
[----:B---3--:R-:W-:-:S05]  /*0080*/  IADD3 R24, P1, PT, R1, UR4, RZ ;  /* 0x0000000401187c10 */ /* 0x008fca000ff3e0ff */
[----:B--2---:R-:W-:Y:S02]  /*0090*/  IMAD.X R2, RZ, RZ, UR5, P1 ;  /* 0x00000005ff027e24 */ /* 0x004fe400088e06ff */
[----:B-1----:R-:W-:-:S05]  /*00a0*/  IMAD R22, R22, UR6, R3 ;  /* 0x0000000616167c24 */ /* 0x002fca000f8e0203 */
[----:B0-----:R-:W-:-:S13]  /*00b0*/  ISETP.GE.AND P0, PT, R22, UR7, PT ;  /* 0x0000000716007c0c */ /* 0x001fda000bf06270 */
[----:B------:R-:W-:Y:S05]  /*00c0*/  @P0 EXIT ;  /* 0x000000000000094d */ /* 0x000fea0003800000 */
[----:B------:R-:W-:Y:S01]  /*00d0*/  ISETP.GT.AND P0, PT, R22, 0x4, PT ;  /* 0x000000041600780c */ /* 0x000fe20003f04270 */
[----:B------:R-:W0:Y:S01]  /*00e0*/  LDCU UR36, c[0x0][0x394] ;  /* 0x00007280ff2477ac */ /* 0x000e220008000800 */
[----:B------:R-:W-:Y:S01]  /*00f0*/  BSSY.RECONVERGENT B6, `(.L_x_1) ;  /* 0x000000e000067945 */ /* 0x000fe20003800200 */
[----:B------:R-:W1:Y:S01]  /*0100*/  LDCU.64 UR38, c[0x0][0x3a0] ;  /* 0x00007400ff2677ac */ /* 0x000e620008000a00 */
[----:B------:R-:W2:Y:S09]  /*0110*/  LDCU.64 UR40, c[0x0][0x380] ;  /* 0x00007000ff2877ac */ /* 0x000eb20008000a00 */
[----:B------:R-:W-:Y:S05]  /*0120*/  @P0 BRA `(.L_x_2) ;  /* 0x0000000000280947 */ /* 0x000fea0003800000 */
[----:B------:R-:W-:Y:S01]  /*0130*/  MOV R0, 0xa8 ;  /* 0x000000a800007802 */ /* 0x000fe20000000f00 */
[----:B------:R3:W-:Y:S01]  /*0140*/  STL [R1], R22 ;  /* 0x0000001601007387 */ /* 0x0007e20000100800 */
[----:B------:R-:W4:Y:S01]  /*0150*/  LDCU.64 UR4, c[0x4][0x98] ;  /* 0x01001300ff0477ac */ /* 0x000f220008000a00 */
[----:B------:R-:W-:Y:S01]  /*0160*/  IMAD.MOV.U32 R6, RZ, RZ, R24 ;  /* 0x000000ffff067224 */ /* 0x000fe200078e0018 */
[----:B------:R3:W0:Y:S01]  /*0170*/  LDC.64 R8, c[0x4][R0] ;  /* 0x0100000000087b82 */ /* 0x0006220000000a00 */
[----:B------:R-:W-:Y:S02]  /*0180*/  IMAD.MOV.U32 R7, RZ, RZ, R2 ;  /* 0x000000ffff077224 */ /* 0x000fe400078e0002 */
[----:B----4-:R-:W-:Y:S02]  /*0190*/  IMAD.U32 R4, RZ, RZ, UR4 ;  /* 0x00000004ff047e24 */ /* 0x010fe4000f8e00ff */
[----:B---3--:R-:W-:-:S07]  /*01a0*/  IMAD.U32 R5, RZ, RZ, UR5 ;  /* 0x00000005ff057e24 */ /* 0x008fce000f8e00ff */
[----:B------:R-:W-:-:S07]  /*01b0*/  LEPC R20, `(.L_x_2) ;  /* 0x000000001014794e */ /* 0x000fce0000000000 */
[----:B012---:R-:W-:Y:S05]  /*01c0*/  CALL.ABS.NOINC R8 ;  /* 0x0000000008007343 */ /* 0x007fea0003c00000 */
.L_x_2:
[----:B012---:R-:W-:Y:S05]  /*01d0*/  BSYNC.RECONVERGENT B6 ;  /* 0x0000000000067941 */ /* 0x007fea0003800200 */
.L_x_1:
[----:B------:R-:W0:Y:S01]  /*01e0*/  LDC.64 R4, c[0x0][0x398] ;  /* 0x0000e600ff047b82 */ /* 0x000e220000000a00 */
[----:B------:R-:W-:-:S07]  /*01f0*/  IMAD.MOV.U32 R23, RZ, RZ, RZ ;  /* 0x000000ffff177224 */ /* 0x000fce00078e00ff */
[----:B------:R-:W1:Y:S08]  /*0200*/  LDC R25, c[0x0][0x394] ;  /* 0x0000e500ff197b82 */ /* 0x000e700000000800 */
[----:B------:R-:W2:Y:S01]  /*0210*/  LDC.64 R18, c[0x0][0x358] ;  /* 0x0000d600ff127b82 */ /* 0x000ea20000000a00 */
[----:B0-----:R-:W-:Y:S02]  /*0220*/  SHF.R.S32.HI R27, RZ, 0x1f, R4 ;  /* 0x0000001fff1b7819 */ /* 0x001fe40000011404 */
[----:B------:R-:W-:-:S02]  /*0230*/  SHF.R.S32.HI R26, RZ, 0x1f, R5 ;  /* 0x0000001fff1a7819 */ /* 0x000fc40000011405 */
[----:B-1----:R-:W-:-:S07]  /*0240*/  SHF.R.S32.HI R25, RZ, 0x1f, R25 ;  /* 0x0000001fff197819 */ /* 0x002fce0000011419 */
.L_x_7:
[----:B0-----:R-:W0:Y:S01]  /*0250*/  LDC.64 R16, c[0x0][0x388] ;  /* 0x0000e200ff107b82 */ /* 0x001e220000000a00 */
[----:B------:R-:W-:Y:S05]  /*0260*/  YIELD ;  /* 0x0000000000007946 */ /* 0x000fea0003800000 */
[----:B------:R-:W-:Y:S01]  /*0270*/  IMAD R5, R22, 0xa, R23 ;  /* 0x0000000a16057824 */ /* 0x000fe200078e0217 */
[C---:B--2---:R-:W-:Y:S01]  /*0280*/  R2UR UR4, R18.reuse ;  /* 0x00000000120472ca */ /* 0x044fe200000e0000 */
[----:B------:R-:W1:Y:S01]  /*0290*/  LDC.64 R6, c[0x0][0x398] ;  /* 0x0000e600ff067b82 */ /* 0x000e620000000a00 */
[----:B------:R-:W-:Y:S01]  /*02a0*/  R2UR UR5, R19 ;  /* 0x00000000130572ca */ /* 0x000fe200000e0000 */
[----:B------:R-:W-:Y:S01]  /*02b0*/  IMAD R3, R5, 0x3, RZ ;  /* 0x0000000305037824 */ /* 0x000fe200078e02ff */
[----:B------:R-:W-:-:S02]  /*02c0*/  R2UR UR6, R18 ;  /* 0x00000000120672ca */ /* 0x000fc400000e0000 */
[C---:B------:R-:W-:Y:S02]  /*02d0*/  R2UR UR7, R19.reuse ;  /* 0x00000000130772ca */ /* 0x040fe400000e0000 */
[----:B------:R-:W-:Y:S02]  /*02e0*/  R2UR UR8, R18 ;  /* 0x00000000120872ca */ /* 0x000fe400000e0000 */
[----:B------:R-:W-:Y:S01]  /*02f0*/  R2UR UR9, R19 ;  /* 0x00000000130972ca */ /* 0x000fe200000e0000 */
[----:B0-----:R-:W-:-:S05]  /*0300*/  IMAD.WIDE R16, R3, 0x8, R16 ;  /* 0x0000000803107825 */ /* 0x001fca00078e0210 */
[----:B------:R-:W2:Y:S04]  /*0310*/  LDG.E.64 R14, desc[UR4][R16.64] ;  /* 0x00000004100e7981 */ /* 0x000ea8000c1e1b00 */
[----:B------:R-:W1:Y:S04]  /*0320*/  LDG.E.64 R10, desc[UR6][R16.64+0x8] ;  /* 0x00000806100a7981 */ /* 0x000e68000c1e1b00 */
[----:B------:R-:W3:Y:S01]  /*0330*/  LDG.E.64 R12, desc[UR8][R16.64+0x10] ;  /* 0x00001008100c7981 */ /* 0x000ee2000c1e1b00 */
[----:B------:R-:W-:Y:S01]  /*0340*/  BSSY.RECONVERGENT B6, `(.L_x_3) ;  /* 0x000002f000067945 */ /* 0x000fe20003800200 */
[----:B--2---:R-:W-:-:S02]  /*0350*/  ISETP.GE.U32.AND P3, PT, R14, UR36, PT ;  /* 0x000000240e007c0c */ /* 0x004fc4000bf66070 */
[----:B------:R-:W-:Y:S02]  /*0360*/  ISETP.GT.U32.AND P1, PT, R14, -0x1, PT ;  /* 0xffffffff0e00780c */ /* 0x000fe40003f24070 */
[C---:B-1----:R-:W-:Y:S02]  /*0370*/  ISETP.GE.U32.AND P4, PT, R10.reuse, R6, PT ;  /* 0x000000060a00720c */ /* 0x042fe40003f86070 */
[----:B------:R-:W-:Y:S02]  /*0380*/  ISETP.GT.U32.AND P0, PT, R10, -0x1, PT ;  /* 0xffffffff0a00780c */ /* 0x000fe40003f04070 */
[C---:B---3--:R-:W-:Y:S02]  /*0390*/  ISETP.GE.U32.AND P5, PT, R12.reuse, R7, PT ;  /* 0x000000070c00720c */ /* 0x048fe40003fa6070 */
[----:B------:R-:W-:Y:S02]  /*03a0*/  ISETP.GT.U32.AND P2, PT, R12, -0x1, PT ;  /* 0xffffffff0c00780c */ /* 0x000fe40003f44070 */
[----:B------:R-:W-:-:S02]  /*03b0*/  ISETP.GE.AND.EX P3, PT, R15, R25, PT, P3 ;  /* 0x000000190f00720c */ /* 0x000fc40003f66330 */
[----:B------:R-:W-:Y:S02]  /*03c0*/  ISETP.GE.AND.EX P4, PT, R11, R27, PT, P4 ;  /* 0x0000001b0b00720c */ /* 0x000fe40003f86340 */
[----:B------:R-:W-:Y:S02]  /*03d0*/  ISETP.GE.AND.EX P5, PT, R13, R26, PT, P5 ;  /* 0x0000001a0d00720c */ /* 0x000fe40003fa6350 */
[----:B------:R-:W-:Y:S02]  /*03e0*/  ISETP.GT.AND.EX P1, PT, R15, -0x1, !P3, P1 ;  /* 0xffffffff0f00780c */ /* 0x000fe40005f24310 */
[----:B------:R-:W-:Y:S02]  /*03f0*/  ISETP.GT.AND.EX P0, PT, R11, -0x1, !P4, P0 ;  /* 0xffffffff0b00780c */ /* 0x000fe40006704300 */
[----:B------:R-:W-:-:S04]  /*0400*/  ISETP.GT.AND.EX P2, PT, R13, -0x1, !P5, P2 ;  /* 0xffffffff0d00780c */ /* 0x000fc80006f44320 */
[----:B------:R-:W-:-:S13]  /*0410*/  PLOP3.LUT P0, PT, P2, P1, P0, 0x80, 0x0 ;  /* 0x000000000000781c */ /* 0x000fda0001703000 */
[----:B------:R-:W-:Y:S05]  /*0420*/  @!P0 BRA `(.L_x_4) ;  /* 0x0000000000808947 */ /* 0x000fea0003800000 */
[----:B------:R-:W0:Y:S01]  /*0430*/  LDC.64 R20, c[0x0][0x380] ;  /* 0x0000e000ff147b82 */ /* 0x000e220000000a00 */
[----:B------:R-:W-:Y:S02]  /*0440*/  R2UR UR4, R18 ;  /* 0x00000000120472ca */ /* 0x000fe400000e0000 */
[----:B------:R-:W-:Y:S01]  /*0450*/  R2UR UR5, R19 ;  /* 0x00000000130572ca */ /* 0x000fe200000e0000 */
[----:B0-----:R-:W-:-:S12]  /*0460*/  IMAD.WIDE R20, R5, 0x8, R20 ;  /* 0x0000000805147825 */ /* 0x001fd800078e0214 */
[----:B------:R-:W2:Y:S01]  /*0470*/  LDG.E.64 R20, desc[UR4][R20.64] ;  /* 0x0000000414147981 */ /* 0x000ea2000c1e1b00 */
[-C--:B------:R-:W-:Y:S02]  /*0480*/  IMAD R0, R15, R6.reuse, RZ ;  /* 0x000000060f007224 */ /* 0x080fe400078e02ff */
[----:B------:R-:W-:-:S04]  /*0490*/  IMAD.WIDE.U32 R4, R14, R6, R10 ;  /* 0x000000060e047225 */ /* 0x000fc800078e000a */
[----:B------:R-:W-:-:S04]  /*04a0*/  IMAD R3, R14, R27, R0 ;  /* 0x0000001b0e037224 */ /* 0x000fc800078e0200 */
[----:B------:R-:W-:-:S04]  /*04b0*/  IMAD.IADD R0, R5, 0x1, R3 ;  /* 0x0000000105007824 */ /* 0x000fc800078e0203 */
[-C--:B------:R-:W-:Y:S02]  /*04c0*/  IMAD R3, R0, R7.reuse, RZ ;  /* 0x0000000700037224 */ /* 0x080fe400078e02ff */
[----:B------:R-:W-:-:S04]  /*04d0*/  IMAD.WIDE.U32 R6, R4, R7, R12 ;  /* 0x0000000704067225 */ /* 0x000fc800078e000c */
[----:B------:R-:W-:Y:S01]  /*04e0*/  IMAD R3, R26, R4, R3 ;  /* 0x000000041a037224 */ /* 0x000fe200078e0203 */
[----:B------:R-:W-:-:S03]  /*04f0*/  LEA R4, P0, R6, UR38, 0x3 ;  /* 0x0000002606047c11 */ /* 0x000fc6000f8018ff */
[----:B------:R-:W-:-:S05]  /*0500*/  IMAD.IADD R3, R7, 0x1, R3 ;  /* 0x0000000107037824 */ /* 0x000fca00078e0203 */
[----:B------:R-:W-:Y:S02]  /*0510*/  LEA.HI.X R5, R6, UR39, R3, 0x3, P0 ;  /* 0x0000002706057c11 */ /* 0x000fe400080f1c03 */
[----:B------:R-:W-:-:S03]  /*0520*/  ISETP.GT.AND P0, PT, R22, 0x4, PT ;  /* 0x000000041600780c */ /* 0x000fc60003f04270 */
[----:B--2---:R0:W-:Y:S10]  /*0530*/  REDG.E.ADD.F64.RN.STRONG.GPU desc[UR4][R4.64], R20 ;  /* 0x00000014040079a6 */ /* 0x0041f4000c12ff04 */
[----:B------:R-:W-:Y:S05]  /*0540*/  @P0 BRA `(.L_x_4) ;  /* 0x0000000000380947 */ /* 0x000fea0003800000 */
[----:B------:R-:W-:Y:S01]  /*0550*/  MOV R8, 0xa8 ;  /* 0x000000a800087802 */ /* 0x000fe20000000f00 */
[----:B------:R1:W-:Y:S01]  /*0560*/  STL.64 [R1+0x8], R20 ;  /* 0x0000081401007387 */ /* 0x0003e20000100a00 */
[----:B------:R-:W0:Y:S01]  /*0570*/  LDCU.64 UR4, c[0x4][0xa0] ;  /* 0x01001400ff0477ac */ /* 0x000e220008000a00 */
[----:B------:R-:W-:Y:S02]  /*0580*/  IMAD.MOV.U32 R6, RZ, RZ, R24 ;  /* 0x000000ffff067224 */ /* 0x000fe400078e0018 */
[----:B------:R1:W-:Y:S01]  /*0590*/  STL.64 [R1+0x10], R14 ;  /* 0x0000100e01007387 */ /* 0x0003e20000100a00 */
[----:B------:R-:W2:Y:S01]  /*05a0*/  LDC.64 R8, c[0x4][R8] ;  /* 0x0100000008087b82 */ /* 0x000ea20000000a00 */
[----:B------:R-:W-:Y:S02]  /*05b0*/  IMAD.MOV.U32 R7, RZ, RZ, R2 ;  /* 0x000000ffff077224 */ /* 0x000fe400078e0002 */
[----:B------:R1:W-:Y:S04]  /*05c0*/  STL.64 [R1+0x18], R10 ;  /* 0x0000180a01007387 */ /* 0x0003e80000100a00 */
[----:B------:R1:W-:Y:S04]  /*05d0*/  STL.64 [R1+0x20], R12 ;  /* 0x0000200c01007387 */ /* 0x0003e80000100a00 */
[----:B------:R1:W-:Y:S01]  /*05e0*/  STL.64 [R1], R22 ;  /* 0x0000001601007387 */ /* 0x0003e20000100a00 */
[----:B0-----:R-:W-:-:S02]  /*05f0*/  IMAD.U32 R4, RZ, RZ, UR4 ;  /* 0x00000004ff047e24 */ /* 0x001fc4000f8e00ff */
[----:B------:R-:W-:-:S07]  /*0600*/  IMAD.U32 R5, RZ, RZ, UR5 ;  /* 0x00000005ff057e24 */ /* 0x000fce000f8e00ff */
[----:B-1----:R-:W-:-:S07]  /*0610*/  LEPC R20, `(.L_x_4) ;  /* 0x000000001014794e */ /* 0x002fce0000000000 */
[----:B--2---:R-:W-:Y:S05]  /*0620*/  CALL.ABS.NOINC R8 ;  /* 0x0000000008007343 */ /* 0x004fea0003c00000 */
.L_x_4:
[----:B------:R-:W-:Y:S05]  /*0630*/  BSYNC.RECONVERGENT B6 ;  /* 0x0000000000067941 */ /* 0x000fea0003800200 */
.L_x_3:
[C---:B------:R-:W-:Y:S01]  /*0640*/  R2UR UR4, R18.reuse ;  /* 0x00000000120472ca */ /* 0x040fe200000e0000 */
[----:B0-----:R-:W0:Y:S01]  /*0650*/  LDC.64 R4, c[0x0][0x398] ;  /* 0x0000e600ff047b82 */ /* 0x001e220000000a00 */
[C---:B------:R-:W-:Y:S02]  /*0660*/  R2UR UR5, R19.reuse ;  /* 0x00000000130572ca */ /* 0x040fe400000e0000 */
[C---:B------:R-:W-:Y:S02]  /*0670*/  R2UR UR6, R18.reuse ;  /* 0x00000000120672ca */ /* 0x040fe400000e0000 */
[C---:B------:R-:W-:Y:S02]  /*0680*/  R2UR UR7, R19.reuse ;  /* 0x00000000130772ca */ /* 0x040fe400000e0000 */
[----:B------:R-:W-:Y:S02]  /*0690*/  R2UR UR8, R18 ;  /* 0x00000000120872ca */ /* 0x000fe400000e0000 */
[----:B------:R-:W-:-:S05]  /*06a0*/  R2UR UR9, R19 ;  /* 0x00000000130972ca */ /* 0x000fca00000e0000 */
[----:B------:R-:W2:Y:S04]  /*06b0*/  LDG.E.64 R6, desc[UR4][R16.64+0x18] ;  /* 0x0000180410067981 */ /* 0x000ea8000c1e1b00 */
[----:B------:R-:W0:Y:S04]  /*06c0*/  LDG.E.64 R10, desc[UR6][R16.64+0x20] ;  /* 0x00002006100a7981 */ /* 0x000e28000c1e1b00 */
[----:B------:R-:W3:Y:S01]  /*06d0*/  LDG.E.64 R12, desc[UR8][R16.64+0x28] ;  /* 0x00002808100c7981 */ /* 0x000ee2000c1e1b00 */
[----:B------:R-:W-:Y:S01]  /*06e0*/  BSSY.RECONVERGENT B6, `(.L_x_5) ;  /* 0x0000035000067945 */ /* 0x000fe20003800200 */
[----:B--2---:R-:W-:-:S02]  /*06f0*/  ISETP.GE.U32.AND P3, PT, R6, UR36, PT ;  /* 0x0000002406007c0c */ /* 0x004fc4000bf66070 */
[----:B------:R-:W-:Y:S02]  /*0700*/  ISETP.GT.U32.AND P1, PT, R6, -0x1, PT ;  /* 0xffffffff0600780c */ /* 0x000fe40003f24070 */
[C---:B0-----:R-:W-:Y:S02]  /*0710*/  ISETP.GE.U32.AND P4, PT, R10.reuse, R4, PT ;  /* 0x000000040a00720c */ /* 0x041fe40003f86070 */
        /* <DEDUP_REMOVED lines=11> */
[----:B------:R-:W-:Y:S01]  /*07d0*/  IMAD R8, R22, 0xa, RZ ;  /* 0x0000000a16087824 */ /* 0x000fe200078e02ff */
[----:B------:R-:W-:Y:S02]  /*07e0*/  SHF.R.S32.HI R0, RZ, 0x1f, R23 ;  /* 0x0000001fff007819 */ /* 0x000fe40000011417 */
[----:B------:R-:W-:Y:S02]  /*07f0*/  R2UR UR4, R18 ;  /* 0x00000000120472ca */ /* 0x000fe400000e0000 */
[C---:B------:R-:W-:Y:S02]  /*0800*/  IADD3 R3, P0, PT, R8.reuse, R23, RZ ;  /* 0x0000001708037210 */ /* 0x040fe40007f1e0ff */
[----:B------:R-:W-:Y:S02]  /*0810*/  R2UR UR5, R19 ;  /* 0x00000000130572ca */ /* 0x000fe400000e0000 */
[----:B------:R-:W-:Y:S02]  /*0820*/  LEA.HI.X.SX32 R0, R8, R0, 0x1, P0 ;  /* 0x0000000008007211 */ /* 0x000fe400000f0eff */
[----:B------:R-:W-:-:S04]  /*0830*/  LEA R14, P0, R3, UR40, 0x3 ;  /* 0x00000028030e7c11 */ /* 0x000fc8000f8018ff */
[----:B------:R-:W-:-:S06]  /*0840*/  LEA.HI.X R15, R3, UR41, R0, 0x3, P0 ;  /* 0x00000029030f7c11 */ /* 0x000fcc00080f1c00 */
        /* <DEDUP_REMOVED lines=14> */
[----:B0-----:R-:W-:Y:S01]  /*0930*/  MOV R8, 0xa8 ;  /* 0x000000a800087802 */ /* 0x001fe20000000f00 */
[----:B------:R-:W-:Y:S01]  /*0940*/  VIADD R17, R23, 0x1 ;  /* 0x0000000117117836 */ /* 0x000fe20000000000 */
[----:B------:R-:W-:Y:S01]  /*0950*/  STL.64 [R1+0x8], R14 ;  /* 0x0000080e01007387 */ /* 0x000fe20000100a00 */
[----:B------:R-:W-:Y:S01]  /*0960*/  IMAD.MOV.U32 R16, RZ, RZ, R22 ;  /* 0x000000ffff107224 */ /* 0x000fe200078e0016 */
[----:B------:R-:W0:Y:S02]  /*0970*/  LDCU.64 UR4, c[0x4][0xa0] ;  /* 0x01001400ff0477ac */ /* 0x000e240008000a00 */
[----:B------:R-:W-:Y:S01]  /*0980*/  STL.64 [R1+0x18], R10 ;  /* 0x0000180a01007387 */ /* 0x000fe20000100a00 */
[----:B------:R-:W1:Y:S03]  /*0990*/  LDC.64 R8, c[0x4][R8] ;  /* 0x0100000008087b82 */ /* 0x000e660000000a00 */
[----:B------:R-:W-:Y:S04]  /*09a0*/  STL.64 [R1+0x20], R12 ;  /* 0x0000200c01007387 */ /* 0x000fe80000100a00 */
[----:B------:R-:W-:Y:S04]  /*09b0*/  STL.64 [R1], R16 ;  /* 0x0000001001007387 */ /* 0x000fe80000100a00 */
[----:B------:R2:W-:Y:S01]  /*09c0*/  STL.64 [R1+0x10], R6 ;  /* 0x0000100601007387 */ /* 0x0005e20000100a00 */
[----:B0-----:R-:W-:-:S02]  /*09d0*/  IMAD.U32 R4, RZ, RZ, UR4 ;  /* 0x00000004ff047e24 */ /* 0x001fc4000f8e00ff */
[----:B------:R-:W-:Y:S02]  /*09e0*/  IMAD.U32 R5, RZ, RZ, UR5 ;  /* 0x00000005ff057e24 */ /* 0x000fe4000f8e00ff */
[----:B--2---:R-:W-:Y:S02]  /*09f0*/  IMAD.MOV.U32 R6, RZ, RZ, R24 ;  /* 0x000000ffff067224 */ /* 0x004fe400078e0018 */
[----:B------:R-:W-:-:S07]  /*0a00*/  IMAD.MOV.U32 R7, RZ, RZ, R2 ;  /* 0x000000ffff077224 */ /* 0x000fce00078e0002 */
[----:B------:R-:W-:-:S07]  /*0a10*/  LEPC R20, `(.L_x_6) ;  /* 0x000000001014794e */ /* 0x000fce0000000000 */
[----:B-1----:R-:W-:Y:S05]  /*0a20*/  CALL.ABS.NOINC R8 ;  /* 0x0000000008007343 */ /* 0x002fea0003c00000 */
.L_x_6:
[----:B------:R-:W-:Y:S05]  /*0a30*/  BSYNC.RECONVERGENT B6 ;  /* 0x0000000000067941 */ /* 0x000fea0003800200 */
.L_x_5:
[----:B------:R-:W-:-:S05]  /*0a40*/  VIADD R23, R23, 0x2 ;  /* 0x0000000217177836 */ /* 0x000fca0000000000 */
[----:B------:R-:W-:-:S13]  /*0a50*/  ISETP.NE.AND P0, PT, R23, 0xa, PT ;  /* 0x0000000a1700780c */ /* 0x000fda0003f05270 */
[----:B------:R-:W-:Y:S05]  /*0a60*/  @P0 BRA `(.L_x_7) ;  /* 0xfffffff400f80947 */ /* 0x000fea000383ffff */
[----:B------:R-:W-:Y:S05]  /*0a70*/  EXIT ;  /* 0x000000000000794d */ /* 0x000fea0003800000 */
.L_x_8:
        /* <DEDUP_REMOVED lines=16> */
.L_x_203:


//--------------------- .text._Z23setupLinearSystemKernelPKlPKdS2_S2_S2_S2_iiiiPdS3_ --------------------------
	.section	.text._Z23setupLinearSystemKernelPKlPKdS2_S2_S2_S2_iiiiPdS3_,"ax",@progbits
	.align	128
        .global         _Z23setupLinearSystemKernelPKlPKdS2_S2_S2_S2_iiiiPdS3_
        .type           _Z23setupLinearSystemKernelPKlPKdS2_S2_S2_S2_iiiiPdS3_,@function
        .size           _Z23setupLinearSystemKernelPKlPKdS2_S2_S2_S2_iiiiPdS3_,(.L_x_204 - _Z23setupLinearSystemKernelPKlPKdS2_S2_S2_S2_iiiiPdS3_)
        .other          _Z23setupLinearSystemKernelPKlPKdS2_S2_S2_S2_iiiiPdS3_,@"STO_CUDA_ENTRY STV_DEFAULT"
_Z23setupLinearSystemKernelPKlPKdS2_S2_S2_S2_iiiiPdS3_:
.text._Z23setupLinearSystemKernelPKlPKdS2_S2_S2_S2_iiiiPdS3_:
        /* <DEDUP_REMOVED lines=13> */
[----:B------:R-:W0:Y:S01]  /*00d0*/  LDC.64 R4, c[0x0][0x390] ;  /* 0x0000e400ff047b82 */ /* 0x000e220000000a00 */
[----:B------:R-:W1:Y:S07]  /*00e0*/  LDCU.64 UR36, c[0x0][0x358] ;  /* 0x00006b00ff2477ac */ /* 0x000e6e0008000a00 */
[----:B------:R-:W2:Y:S08]  /*00f0*/  LDC.64 R18, c[0x0][0x3c8] ;  /* 0x0000f200ff127b82 */ /* 0x000eb00000000a00 */
[----:B------:R-:W3:Y:S08]  /*0100*/  LDC.64 R2, c[0x0][0x380] ;  /* 0x0000e000ff027b82 */ /* 0x000ef00000000a00 */
[----:B------:R-:W4:Y:S01]  /*0110*/  LDC.64 R16, c[0x0][0x3c0] ;  /* 0x0000f000ff107b82 */ /* 0x000f220000000a00 */
[C---:B0-----:R-:W-:Y:S01]  /*0120*/  IMAD.WIDE R4, R0.reuse, 0x8, R4 ;  /* 0x0000000800047825 */ /* 0x041fe200078e0204 */
[----:B------:R-:W0:Y:S03]  /*0130*/  LDCU.128 UR8, c[0x0][0x3a0] ;  /* 0x00007400ff0877ac */ /* 0x000e260008000c00 */
[C---:B------:R-:W-:Y:S01]  /*0140*/  IMAD R7, R0.reuse, 0xa, RZ ;  /* 0x0000000a00077824 */ /* 0x040fe200078e02ff */
[----:B------:R-:W5:Y:S01]  /*0150*/  LDCU.64 UR4, c[0x0][0x398] ;  /* 0x00007300ff0477ac */ /* 0x000f620008000a00 */
[----:B-1----:R-:W5:Y:S01]  /*0160*/  LDG.E.64 R4, desc[UR36][R4.64] ;  /* 0x0000002404047981 */ /* 0x002f62000c1e1b00 */
[----:B------:R-:W-:-:S02]  /*0170*/  IMAD R9, R0, 0x1e, RZ ;  /* 0x0000001e00097824 */ /* 0x000fc400078e02ff */
[----:B--2---:R-:W-:-:S04]  /*0180*/  IMAD.WIDE R18, R7, 0x8, R18 ;  /* 0x0000000807127825 */ /* 0x004fc800078e0212 */
[----:B------:R-:W-:Y:S01]  /*0190*/  IMAD R7, R0, 0x64, RZ ;  /* 0x0000006400077824 */ /* 0x000fe200078e02ff */
[----:B------:R-:W-:Y:S01]  /*01a0*/  STG.E.64 desc[UR36][R18.64+0x8], RZ ;  /* 0x000008ff12007986 */ /* 0x000fe2000c101b24 */
[----:B---3--:R-:W-:-:S03]  /*01b0*/  IMAD.WIDE R2, R9, 0x8, R2 ;  /* 0x0000000809027825 */ /* 0x008fc600078e0202 */
[----:B------:R-:W-:Y:S01]  /*01c0*/  STG.E.64 desc[UR36][R18.64+0x10], RZ ;  /* 0x000010ff12007986 */ /* 0x000fe2000c101b24 */
[----:B------:R-:W-:Y:S02]  /*01d0*/  IMAD.MOV.U32 R8, RZ, RZ, 0x0 ;  /* 0x00000000ff087424 */ /* 0x000fe400078e00ff */
[----:B------:R-:W-:Y:S01]  /*01e0*/  IMAD.MOV.U32 R9, RZ, RZ, 0x3ff00000 ;  /* 0x3ff00000ff097424 */ /* 0x000fe200078e00ff */
[----:B------:R-:W-:Y:S01]  /*01f0*/  STG.E.64 desc[UR36][R18.64+0x18], RZ ;  /* 0x000018ff12007986 */ /* 0x000fe2000c101b24 */
[----:B----4-:R-:W-:-:S03]  /*0200*/  IMAD.WIDE R16, R7, 0x8, R16 ;  /* 0x0000000807107825 */ /* 0x010fc600078e0210 */
[----:B------:R-:W-:Y:S04]  /*0210*/  STG.E.64 desc[UR36][R18.64+0x20], RZ ;  /* 0x000020ff12007986 */ /* 0x000fe8000c101b24 */
[----:B------:R-:W-:Y:S04]  /*0220*/  STG.E.64 desc[UR36][R18.64+0x28], RZ ;  /* 0x000028ff12007986 */ /* 0x000fe8000c101b24 */
[----:B------:R-:W-:Y:S04]  /*0230*/  STG.E.64 desc[UR36][R18.64+0x30], RZ ;  /* 0x000030ff12007986 */ /* 0x000fe8000c101b24 */
[----:B------:R-:W-:Y:S04]  /*0240*/  STG.E.64 desc[UR36][R18.64+0x38], RZ ;  /* 0x000038ff12007986 */ /* 0x000fe8000c101b24 */
[----:B------:R-:W-:Y:S04]  /*0250*/  STG.E.64 desc[UR36][R18.64+0x40], RZ ;  /* 0x000040ff12007986 */ /* 0x000fe8000c101b24 */
[----:B------:R-:W-:Y:S04]  /*0260*/  STG.E.64 desc[UR36][R18.64+0x48], RZ ;  /* 0x000048ff12007986 */ /* 0x000fe8000c101b24 */
[----:B-----5:R1:W-:Y:S04]  /*0270*/  STG.E.64 desc[UR36][R18.64], R4 ;  /* 0x0000000412007986 */ /* 0x0203e8000c101b24 */
[----:B------:R-:W-:Y:S04]  /*0280*/  STG.E.64 desc[UR36][R16.64], R8 ;  /* 0x0000000810007986 */ /* 0x000fe8000c101b24 */
[----:B------:R-:W-:Y:S04]  /*0290*/  STG.E.64 desc[UR36][R16.64+0x8], R8 ;  /* 0x0000080810007986 */ /* 0x000fe8000c101b24 */
[----:B------:R-:W-:Y:S01]  /*02a0*/  STG.E.64 desc[UR36][R16.64+0x10], R8 ;  /* 0x0000100810007986 */ /* 0x000fe2000c101b24 */
[----:B-1----:R-:W1:Y:S03]  /*02b0*/  LDC.64 R4, c[0x0][0x388] ;  /* 0x0000e200ff047b82 */ /* 0x002e660000000a00 */
[----:B------:R-:W-:Y:S04]  /*02c0*/  STG.E.64 desc[UR36][R16.64+0x18], R8 ;  /* 0x0000180810007986 */ /* 0x000fe8000c101b24 */
[----:B------:R-:W-:Y:S04]  /*02d0*/  STG.E.64 desc[UR36][R16.64+0x20], R8 ;  /* 0x0000200810007986 */ /* 0x000fe8000c101b24 */
[----:B------:R-:W-:Y:S04]  /*02e0*/  STG.E.64 desc[UR36][R16.64+0x28], R8 ;  /* 0x0000280810007986 */ /* 0x000fe8000c101b24 */
[----:B------:R-:W-:Y:S04]  /*02f0*/  STG.E.64 desc[UR36][R16.64+0x30], R8 ;  /* 0x0000300810007986 */ /* 0x000fe8000c101b24 */
[----:B------:R-:W-:Y:S04]  /*0300*/  STG.E.64 desc[UR36][R16.64+0x38], R8 ;  /* 0x0000380810007986 */ /* 0x000fe8000c101b24 */
[----:B------:R-:W-:Y:S04]  /*0310*/  STG.E.64 desc[UR36][R16.64+0x40], R8 ;  /* 0x0000400810007986 */ /* 0x000fe8000c101b24 */
[----:B------:R0:W-:Y:S04]  /*0320*/  STG.E.64 desc[UR36][R16.64+0x48], R8 ;  /* 0x0000480810007986 */ /* 0x0001e8000c101b24 */
[----:B------:R-:W0:Y:S04]  /*0330*/  LDG.E.64 R12, desc[UR36][R2.64+0x10] ;  /* 0x00001024020c7981 */ /* 0x000e28000c1e1b00 */
[----:B------:R-:W2:Y:S04]  /*0340*/  LDG.E.64 R10, desc[UR36][R2.64] ;  /* 0x00000024020a7981 */ /* 0x000ea8000c1e1b00 */
[----:B------:R-:W3:Y:S01]  /*0350*/  LDG.E.64 R6, desc[UR36][R2.64+0x8] ;  /* 0x0000082402067981 */ /* 0x000ee2000c1e1b00 */
[----:B------:R-:W-:-:S04]  /*0360*/  IMAD R15, R0, 0x3, RZ ;  /* 0x00000003000f7824 */ /* 0x000fc800078e02ff */
[----:B-1----:R-:W-:-:S05]  /*0370*/  IMAD.WIDE R4, R15, 0x8, R4 ;  /* 0x000000080f047825 */ /* 0x002fca00078e0204 */
[----:B------:R-:W4:Y:S01]  /*0380*/  LDG.E.64 R14, desc[UR36][R4.64] ;  /* 0x00000024040e7981 */ /* 0x000f22000c1e1b00 */
[----:B0-----:R-:W-:Y:S02]  /*0390*/  LEA R8, P2, R12, UR10, 0x3 ;  /* 0x0000000a0c087c11 */ /* 0x001fe4000f8418ff */
[----:B--2---:R-:W-:Y:S02]  /*03a0*/  LEA R28, P0, R10, UR4, 0x3 ;  /* 0x000000040a1c7c11 */ /* 0x004fe4000f8018ff */
[----:B---3--:R-:W-:Y:S02]  /*03b0*/  LEA R26, P1, R6, UR8, 0x3 ;  /* 0x00000008061a7c11 */ /* 0x008fe4000f8218ff */
[----:B------:R-:W-:Y:S02]  /*03c0*/  LEA.HI.X R9, R12, UR11, R13, 0x3, P2 ;  /* 0x0000000b0c097c11 */ /* 0x000fe400090f1c0d */
[----:B------:R-:W-:Y:S02]  /*03d0*/  LEA.HI.X R29, R10, UR5, R11, 0x3, P0 ;  /* 0x000000050a1d7c11 */ /* 0x000fe400080f1c0b */
[----:B------:R-:W-:Y:S01]  /*03e0*/  LEA.HI.X R27, R6, UR9, R7, 0x3, P1 ;  /* 0x00000009061b7c11 */ /* 0x000fe200088f1c07 */
[----:B------:R-:W2:Y:S04]  /*03f0*/  LDG.E.64 R10, desc[UR36][R4.64+0x8] ;  /* 0x00000824040a7981 */ /* 0x000ea8000c1e1b00 */
[----:B------:R-:W4:Y:S04]  /*0400*/  LDG.E.64 R20, desc[UR36][R28.64] ;  /* 0x000000241c147981 */ /* 0x000f28000c1e1b00 */
[----:B------:R-:W2:Y:S04]  /*0410*/  LDG.E.64 R12, desc[UR36][R26.64] ;  /* 0x000000241a0c7981 */ /* 0x000ea8000c1e1b00 */
[----:B------:R-:W3:Y:S04]  /*0420*/  LDG.E.64 R6, desc[UR36][R4.64+0x10] ;  /* 0x0000102404067981 */ /* 0x000ee8000c1e1b00 */
[----:B------:R-:W3:Y:S01]  /*0430*/  LDG.E.64 R8, desc[UR36][R8.64] ;  /* 0x0000002408087981 */ /* 0x000ee2000c1e1b00 */
[----:B----4-:R-:W-:-:S02]  /*0440*/  DADD R14, R20, -R14 ;  /* 0x00000000140e7229 */ /* 0x010fc4000000080e */
[----:B--2---:R-:W-:Y:S02]  /*0450*/  DADD R10, R12, -R10 ;  /* 0x000000000c0a7229 */ /* 0x004fe4000000080a */
[----:B---3--:R-:W-:-:S05]  /*0460*/  DADD R6, R8, -R6 ;  /* 0x0000000008067229 */ /* 0x008fca0000000806 */
[----:B------:R0:W-:Y:S01]  /*0470*/  STG.E.64 desc[UR36][R16.64+0xa0], R10 ;  /* 0x0000a00a10007986 */ /* 0x0001e2000c101b24 */
[-C--:B------:R-:W-:Y:S02]  /*0480*/  DMUL R24, R10, R10.reuse ;  /* 0x0000000a0a187228 */ /* 0x080fe40000000000 */
[C---:B------:R-:W-:Y:S02]  /*0490*/  DMUL R20, R14.reuse, R10 ;  /* 0x0000000a0e147228 */ /* 0x040fe40000000000 */
[----:B------:R-:W-:Y:S02]  /*04a0*/  DMUL R12, R14, R14 ;  /* 0x0000000e0e0c7228 */ /* 0x000fe40000000000 */
[-C--:B------:R-:W-:Y:S02]  /*04b0*/  DMUL R28, R10, R6.reuse ;  /* 0x000000060a1c7228 */ /* 0x080fe40000000000 */
[-C--:B------:R-:W-:Y:S02]  /*04c0*/  DMUL R26, R6, R6.reuse ;  /* 0x00000006061a7228 */ /* 0x080fe40000000000 */
[----:B0-----:R-:W-:Y:S01]  /*04d0*/  DMUL R10, R14, R6 ;  /* 0x000000060e0a7228 */ /* 0x001fe20000000000 */
[----:B------:R-:W-:Y:S04]  /*04e0*/  STG.E.64 desc[UR36][R16.64+0x50], R14 ;  /* 0x0000500e10007986 */ /* 0x000fe8000c101b24 */
[----:B------:R0:W-:Y:S04]  /*04f0*/  STG.E.64 desc[UR36][R16.64+0xf0], R6 ;  /* 0x0000f00610007986 */ /* 0x0001e8000c101b24 */
[----:B------:R-:W-:Y:S04]  /*0500*/  STG.E.64 desc[UR36][R16.64+0x190], R24 ;  /* 0x0001901810007986 */ /* 0x000fe8000c101b24 */
[----:B------:R-:W-:Y:S04]  /*0510*/  STG.E.64 desc[UR36][R16.64+0x230], R20 ;  /* 0x0002301410007986 */ /* 0x000fe8000c101b24 */
[----:B------:R-:W-:Y:S04]  /*0520*/  STG.E.64 desc[UR36][R16.64+0x280], R28 ;  /* 0x0002801c10007986 */ /* 0x000fe8000c101b24 */
[----:B------:R-:W-:Y:S04]  /*0530*/  STG.E.64 desc[UR36][R16.64+0x140], R12 ;  /* 0x0001400c10007986 */ /* 0x000fe8000c101b24 */
[----:B------:R-:W-:Y:S04]  /*0540*/  STG.E.64 desc[UR36][R16.64+0x1e0], R26 ;  /* 0x0001e01a10007986 */ /* 0x000fe8000c101b24 */
[----:B------:R1:W-:Y:S04]  /*0550*/  STG.E.64 desc[UR36][R16.64+0x2d0], R10 ;  /* 0x0002d00a10007986 */ /* 0x0003e8000c101b24 */
[----:B0-----:R-:W2:Y:S04]  /*0560*/  LDG.E.64 R6, desc[UR36][R2.64+0x18] ;  /* 0x0000182402067981 */ /* 0x001ea8000c1e1b00 */
[----:B------:R-:W3:Y:S04]  /*0570*/  LDG.E.64 R14, desc[UR36][R2.64+0x28] ;  /* 0x00002824020e7981 */ /* 0x000ee8000c1e1b00 */
[----:B-1----:R-:W4:Y:S01]  /*0580*/  LDG.E.64 R10, desc[UR36][R2.64+0x20] ;  /* 0x00002024020a7981 */ /* 0x002f22000c1e1b00 */
[----:B--2---:R-:W-:-:S02]  /*0590*/  LEA R20, P0, R6, UR4, 0x3 ;  /* 0x0000000406147c11 */ /* 0x004fc4000f8018ff */
[----:B---3--:R-:W-:Y:S02]  /*05a0*/  LEA R8, P2, R14, UR10, 0x3 ;  /* 0x0000000a0e087c11 */ /* 0x008fe4000f8418ff */
[----:B------:R-:W-:Y:S02]  /*05b0*/  LEA.HI.X R21, R6, UR5, R7, 0x3, P0 ;  /* 0x0000000506157c11 */ /* 0x000fe400080f1c07 */
[----:B----4-:R-:W-:Y:S01]  /*05c0*/  LEA R28, P1, R10, UR8, 0x3 ;  /* 0x000000080a1c7c11 */ /* 0x010fe2000f8218ff */
[----:B------:R-:W2:Y:S01]  /*05d0*/  LDG.E.64 R6, desc[UR36][R4.64+0x10] ;  /* 0x0000102404067981 */ /* 0x000ea2000c1e1b00 */
[----:B------:R-:W-:Y:S02]  /*05e0*/  LEA.HI.X R9, R14, UR11, R15, 0x3, P2 ;  /* 0x0000000b0e097c11 */ /* 0x000fe400090f1c0f */
[----:B------:R-:W-:Y:S01]  /*05f0*/  LEA.HI.X R29, R10, UR9, R11, 0x3, P1 ;  /* 0x000000090a1d7c11 */ /* 0x000fe200088f1c0b */
[----:B------:R-:W3:Y:S04]  /*0600*/  LDG.E.64 R14, desc[UR36][R4.64] ;  /* 0x00000024040e7981 */ /* 0x000ee8000c1e1b00 */
[----:B------:R-:W4:Y:S04]  /*0610*/  LDG.E.64 R10, desc[UR36][R4.64+0x8] ;  /* 0x00000824040a7981 */ /* 0x000f28000c1e1b00 */
[----:B------:R-:W3:Y:S04]  /*0620*/  LDG.E.64 R20, desc[UR36][R20.64] ;  /* 0x0000002414147981 */ /* 0x000ee8000c1e1b00 */
[----:B------:R-:W4:Y:S04]  /*0630*/  LDG.E.64 R12, desc[UR36][R28.64] ;  /* 0x000000241c0c7981 */ /* 0x000f28000c1e1b00 */
[----:B------:R-:W2:Y:S01]  /*0640*/  LDG.E.64 R8, desc[UR36][R8.64] ;  /* 0x0000002408087981 */ /* 0x000ea2000c1e1b00 */
[----:B---3--:R-:W-:-:S02]  /*0650*/  DADD R14, R20, -R14 ;  /* 0x00000000140e7229 */ /* 0x008fc4000000080e */
[----:B----4-:R-:W-:Y:S02]  /*0660*/  DADD R10, R12, -R10 ;  /* 0x000000000c0a7229 */ /* 0x010fe4000000080a */
[----:B--2---:R-:W-:-:S05]  /*0670*/  DADD R6, R8, -R6 ;  /* 0x0000000008067229 */ /* 0x004fca0000000806 */
[----:B------:R0:W-:Y:S01]  /*0680*/  STG.E.64 desc[UR36][R16.64+0xa8], R10 ;  /* 0x0000a80a10007986 */ /* 0x0001e2000c101b24 */
[-C--:B------:R-:W-:Y:S02]  /*0690*/  DMUL R24, R10, R10.reuse ;  /* 0x0000000a0a187228 */ /* 0x080fe40000000000 */
[----:B------:R-:W-:Y:S02]  /*06a0*/  DMUL R20, R14, R10 ;  /* 0x0000000a0e147228 */ /* 0x000fe40000000000 */
[----:B------:R-:W-:Y:S02]  /*06b0*/  DMUL R28, R10, R6 ;  /* 0x000000060a1c7228 */ /* 0x000fe40000000000 */
[----:B------:R-:W-:Y:S02]  /*06c0*/  DMUL R12, R14, R14 ;  /* 0x0000000e0e0c7228 */ /* 0x000fe40000000000 */
        /* <DEDUP_REMOVED lines=192> */
[----:B--2---:R-:W-:-:S04]  /*12d0*/  DADD R6, R8, -R6 ;  /* 0x0000000008067229 */ /* 0x004fc80000000806 */
[----:B------:R-:W-:Y:S01]  /*12e0*/  DMUL R12, R14, R14 ;  /* 0x0000000e0e0c7228 */ /* 0x000fe20000000000 */
[----:B------:R0:W-:Y:S01]  /*12f0*/  STG.E.64 desc[UR36][R16.64+0xd8], R10 ;  /* 0x0000d80a10007986 */ /* 0x0001e2000c101b24 */
[-C--:B------:R-:W-:Y:S02]  /*1300*/  DMUL R24, R10, R10.reuse ;  /* 0x0000000a0a187228 */ /* 0x080fe40000000000 */
        /* <DEDUP_REMOVED lines=23> */
[----:B------:R-:W3:Y:S04]  /*1480*/  LDG.E.64 R20, desc[UR36][R20.64] ;  /* 0x0000002414147981 */ /* 0x000ee8000c1e1b00 */
[----:B------:R-:W4:Y:S04]  /*1490*/  LDG.E.64 R10, desc[UR36][R4.64+0x8] ;  /* 0x00000824040a7981 */ /* 0x000f28000c1e1b00 */
[----:B------:R-:W4:Y:S04]  /*14a0*/  LDG.E.64 R12, desc[UR36][R28.64] ;  /* 0x000000241c0c7981 */ /* 0x000f28000c1e1b00 */
[----:B------:R-:W2:Y:S01]  /*14b0*/  LDG.E.64 R8, desc[UR36][R8.64] ;  /* 0x0000002408087981 */ /* 0x000ea2000c1e1b00 */
[----:B---3--:R-:W-:-:S02]  /*14c0*/  DADD R14, R20, -R14 ;  /* 0x00000000140e7229 */ /* 0x008fc4000000080e */
[----:B----4-:R-:W-:Y:S02]  /*14d0*/  DADD R10, R12, -R10 ;  /* 0x000000000c0a7229 */ /* 0x010fe4000000080a */
[----:B--2---:R-:W-:-:S04]  /*14e0*/  DADD R6, R8, -R6 ;  /* 0x0000000008067229 */ /* 0x004fc80000000806 */
[----:B------:R-:W-:Y:S02]  /*14f0*/  DMUL R12, R14, R14 ;  /* 0x0000000e0e0c7228 */ /* 0x000fe40000000000 */
[-C--:B------:R-:W-:Y:S02]  /*1500*/  DMUL R24, R10, R10.reuse ;  /* 0x0000000a0a187228 */ /* 0x080fe40000000000 */
[----:B------:R-:W-:Y:S02]  /*1510*/  DMUL R20, R14, R10 ;  /* 0x0000000a0e147228 */ /* 0x000fe40000000000 */
[-C--:B------:R-:W-:Y:S02]  /*1520*/  DMUL R8, R10, R6.reuse ;  /* 0x000000060a087228 */ /* 0x080fe40000000000 */
[-C--:B------:R-:W-:Y:S02]  /*1530*/  DMUL R26, R6, R6.reuse ;  /* 0x00000006061a7228 */ /* 0x080fe40000000000 */
[----:B------:R-:W-:Y:S01]  /*1540*/  DMUL R28, R14, R6 ;  /* 0x000000060e1c7228 */ /* 0x000fe20000000000 */
[----:B------:R-:W-:Y:S04]  /*1550*/  STG.E.64 desc[UR36][R16.64+0xe0], R10 ;  /* 0x0000e00a10007986 */ /* 0x000fe8000c101b24 */
[----:B------:R0:W-:Y:S04]  /*1560*/  STG.E.64 desc[UR36][R16.64+0x90], R14 ;  /* 0x0000900e10007986 */ /* 0x0001e8000c101b24 */
[----:B------:R-:W-:Y:S04]  /*1570*/  STG.E.64 desc[UR36][R16.64+0x130], R6 ;  /* 0x0001300610007986 */ /* 0x000fe8000c101b24 */
[----:B------:R-:W-:Y:S04]  /*1580*/  STG.E.64 desc[UR36][R16.64+0x1d0], R24 ;  /* 0x0001d01810007986 */ /* 0x000fe8000c101b24 */
[----:B------:R-:W-:Y:S04]  /*1590*/  STG.E.64 desc[UR36][R16.64+0x270], R20 ;  /* 0x0002701410007986 */ /* 0x000fe8000c101b24 */
[----:B------:R-:W-:Y:S04]  /*15a0*/  STG.E.64 desc[UR36][R16.64+0x2c0], R8 ;  /* 0x0002c00810007986 */ /* 0x000fe8000c101b24 */
[----:B------:R1:W-:Y:S04]  /*15b0*/  STG.E.64 desc[UR36][R16.64+0x180], R12 ;  /* 0x0001800c10007986 */ /* 0x0003e8000c101b24 */
[----:B------:R2:W-:Y:S04]  /*15c0*/  STG.E.64 desc[UR36][R16.64+0x220], R26 ;  /* 0x0002201a10007986 */ /* 0x0005e8000c101b24 */
[----:B------:R3:W-:Y:S04]  /*15d0*/  STG.E.64 desc[UR36][R16.64+0x310], R28 ;  /* 0x0003101c10007986 */ /* 0x0007e8000c101b24 */
[----:B0-----:R-:W4:Y:S04]  /*15e0*/  LDG.E.64 R14, desc[UR36][R2.64+0xe8] ;  /* 0x0000e824020e7981 */ /* 0x001f28000c1e1b00 */
[----:B-1----:R-:W5:Y:S04]  /*15f0*/  LDG.E.64 R12, desc[UR36][R2.64+0xe0] ;  /* 0x0000e024020c7981 */ /* 0x002f68000c1e1b00 */
[----:B------:R-:W2:Y:S04]  /*1600*/  LDG.E.64 R8, desc[UR36][R2.64+0xd8] ;  /* 0x0000d82402087981 */ /* 0x000ea8000c1e1b00 */
[----:B------:R-:W3:Y:S01]  /*1610*/  LDG.E.64 R20, desc[UR36][R4.64+0x10] ;  /* 0x0000102404147981 */ /* 0x000ee2000c1e1b00 */
[----:B----4-:R-:W-:-:S02]  /*1620*/  LEA R6, P2, R14, UR10, 0x3 ;  /* 0x0000000a0e067c11 */ /* 0x010fc4000f8418ff */
[----:B-----5:R-:W-:Y:S02]  /*1630*/  LEA R10, P1, R12, UR8, 0x3 ;  /* 0x000000080c0a7c11 */ /* 0x020fe4000f8218ff */
[----:B--2---:R-:W-:Y:S02]  /*1640*/  LEA R24, P0, R8, UR4, 0x3 ;  /* 0x0000000408187c11 */ /* 0x004fe4000f8018ff */
[----:B------:R-:W-:Y:S02]  /*1650*/  LEA.HI.X R11, R12, UR9, R13, 0x3, P1 ;  /* 0x000000090c0b7c11 */ /* 0x000fe400088f1c0d */
[----:B------:R-:W-:Y:S01]  /*1660*/  LEA.HI.X R7, R14, UR11, R15, 0x3, P2 ;  /* 0x0000000b0e077c11 */ /* 0x000fe200090f1c0f */
[----:B------:R-:W2:Y:S01]  /*1670*/  LDG.E.64 R12, desc[UR36][R4.64] ;  /* 0x00000024040c7981 */ /* 0x000ea2000c1e1b00 */
[----:B------:R-:W-:-:S03]  /*1680*/  LEA.HI.X R25, R8, UR5, R9, 0x3, P0 ;  /* 0x0000000508197c11 */ /* 0x000fc600080f1c09 */
[----:B------:R-:W4:Y:S04]  /*1690*/  LDG.E.64 R8, desc[UR36][R4.64+0x8] ;  /* 0x0000082404087981 */ /* 0x000f28000c1e1b00 */
[----:B------:R-:W2:Y:S04]  /*16a0*/  LDG.E.64 R14, desc[UR36][R24.64] ;  /* 0x00000024180e7981 */ /* 0x000ea8000c1e1b00 */
[----:B------:R-:W4:Y:S04]  /*16b0*/  LDG.E.64 R10, desc[UR36][R10.64] ;  /* 0x000000240a0a7981 */ /* 0x000f28000c1e1b00 */
[----:B------:R-:W3:Y:S01]  /*16c0*/  LDG.E.64 R6, desc[UR36][R6.64] ;  /* 0x0000002406067981 */ /* 0x000ee2000c1e1b00 */
[----:B------:R-:W-:Y:S01]  /*16d0*/  ISETP.GT.AND P0, PT, R0, 0x4, PT ;  /* 0x000000040000780c */ /* 0x000fe20003f04270 */
[----:B--2---:R-:W-:-:S02]  /*16e0*/  DADD R2, R14, -R12 ;  /* 0x000000000e027229 */ /* 0x004fc4000000080c */
[----:B----4-:R-:W-:Y:S02]  /*16f0*/  DADD R8, R10, -R8 ;  /* 0x000000000a087229 */ /* 0x010fe40000000808 */
[----:B---3--:R-:W-:-:S04]  /*1700*/  DADD R20, R6, -R20 ;  /* 0x0000000006147229 */ /* 0x008fc80000000814 */
[----:B------:R-:W-:Y:S02]  /*1710*/  DMUL R12, R2, R2 ;  /* 0x00000002020c7228 */ /* 0x000fe40000000000 */
[-C--:B------:R-:W-:Y:S02]  /*1720*/  DMUL R14, R8, R8.reuse ;  /* 0x00000008080e7228 */ /* 0x080fe40000000000 */
[----:B------:R-:W-:Y:S02]  /*1730*/  DMUL R24, R2, R8 ;  /* 0x0000000802187228 */ /* 0x000fe40000000000 */
[-C--:B------:R-:W-:Y:S02]  /*1740*/  DMUL R26, R8, R20.reuse ;  /* 0x00000014081a7228 */ /* 0x080fe40000000000 */
[-C--:B------:R-:W-:Y:S02]  /*1750*/  DMUL R4, R20, R20.reuse ;  /* 0x0000001414047228 */ /* 0x080fe40000000000 */
[----:B------:R-:W-:Y:S01]  /*1760*/  DMUL R6, R2, R20 ;  /* 0x0000001402067228 */ /* 0x000fe20000000000 */
[----:B------:R0:W-:Y:S04]  /*1770*/  STG.E.64 desc[UR36][R16.64+0xe8], R8 ;  /* 0x0000e80810007986 */ /* 0x0001e8000c101b24 */
[----:B------:R0:W-:Y:S04]  /*1780*/  STG.E.64 desc[UR36][R16.64+0x98], R2 ;  /* 0x0000980210007986 */ /* 0x0001e8000c101b24 */
[----:B------:R0:W-:Y:S04]  /*1790*/  STG.E.64 desc[UR36][R16.64+0x138], R20 ;  /* 0x0001381410007986 */ /* 0x0001e8000c101b24 */
[----:B------:R0:W-:Y:S04]  /*17a0*/  STG.E.64 desc[UR36][R16.64+0x1d8], R14 ;  /* 0x0001d80e10007986 */ /* 0x0001e8000c101b24 */
[----:B------:R0:W-:Y:S04]  /*17b0*/  STG.E.64 desc[UR36][R16.64+0x278], R24 ;  /* 0x0002781810007986 */ /* 0x0001e8000c101b24 */
[----:B------:R0:W-:Y:S04]  /*17c0*/  STG.E.64 desc[UR36][R16.64+0x2c8], R26 ;  /* 0x0002c81a10007986 */ /* 0x0001e8000c101b24 */
[----:B------:R0:W-:Y:S04]  /*17d0*/  STG.E.64 desc[UR36][R16.64+0x188], R12 ;  /* 0x0001880c10007986 */ /* 0x0001e8000c101b24 */
[----:B------:R0:W-:Y:S04]  /*17e0*/  STG.E.64 desc[UR36][R16.64+0x228], R4 ;  /* 0x0002280410007986 */ /* 0x0001e8000c101b24 */
[----:B------:R0:W-:Y:S01]  /*17f0*/  STG.E.64 desc[UR36][R16.64+0x318], R6 ;  /* 0x0003180610007986 */ /* 0x0001e2000c101b24 */
[----:B------:R-:W-:Y:S05]  /*1800*/  @P0 EXIT ;  /* 0x000000000000094d */ /* 0x000fea0003800000 */
[----:B0-----:R-:W-:Y:S01]  /*1810*/  MOV R2, 0xa8 ;  /* 0x000000a800027802 */ /* 0x001fe20000000f00 */
[----:B------:R0:W-:Y:S01]  /*1820*/  STL [R1], R0 ;  /* 0x0000000001007387 */ /* 0x0001e20000100800 */
[----:B------:R-:W1:Y:S01]  /*1830*/  LDCU.64 UR4, c[0x4][0x70] ;  /* 0x01000e00ff0477ac */ /* 0x000e620008000a00 */
[----:B------:R-:W-:Y:S01]  /*1840*/  MOV R6, R23 ;  /* 0x0000001700067202 */ /* 0x000fe20000000f00 */
[----:B------:R0:W2:Y:S01]  /*1850*/  LDC.64 R8, c[0x4][R2] ;  /* 0x0100000002087b82 */ /* 0x0000a20000000a00 */
[----:B------:R-:W-:Y:S02]  /*1860*/  IMAD.MOV.U32 R7, RZ, RZ, R22 ;  /* 0x000000ffff077224 */ /* 0x000fe400078e0016 */
[----:B-1----:R-:W-:Y:S02]  /*1870*/  IMAD.U32 R4, RZ, RZ, UR4 ;  /* 0x00000004ff047e24 */ /* 0x002fe4000f8e00ff */
[----:B0-----:R-:W-:-:S07]  /*1880*/  IMAD.U32 R5, RZ, RZ, UR5 ;  /* 0x00000005ff057e24 */ /* 0x001fce000f8e00ff */
[----:B------:R-:W-:-:S07]  /*1890*/  LEPC R20, `(.L_x_9) ;  /* 0x000000001014794e */ /* 0x000fce0000000000 */
[----:B--2---:R-:W-:Y:S05]  /*18a0*/  CALL.ABS.NOINC R8 ;  /* 0x0000000008007343 */ /* 0x004fea0003c00000 */
.L_x_9:
[----:B------:R-:W0:Y:S01]  /*18b0*/  LDC.64 R2, c[0x4][R2] ;  /* 0x0100000002027b82 */ /* 0x000e220000000a00 */
[----:B------:R-:W1:Y:S01]  /*18c0*/  LDCU.64 UR4, c[0x4][0x78] ;  /* 0x01000f00ff0477ac */ /* 0x000e620008000a00 */
[----:B------:R-:W-:Y:S01]  /*18d0*/  CS2R R6, SRZ ;  /* 0x0000000000067805 */ /* 0x000fe2000001ff00 */
[----:B-1----:R-:W-:Y:S02]  /*18e0*/  IMAD.U32 R4, RZ, RZ, UR4 ;  /* 0x00000004ff047e24 */ /* 0x002fe4000f8e00ff */
[----:B------:R-:W-:-:S07]  /*18f0*/  IMAD.U32 R5, RZ, RZ, UR5 ;  /* 0x00000005ff057e24 */ /* 0x000fce000f8e00ff */
[----:B------:R-:W-:-:S07]  /*1900*/  LEPC R20, `(.L_x_10) ;  /* 0x000000001014794e */ /* 0x000fce0000000000 */
[----:B0-----:R-:W-:Y:S05]  /*1910*/  CALL.ABS.NOINC R2 ;  /* 0x0000000002007343 */ /* 0x001fea0003c00000 */
.L_x_10:
[----:B------:R-:W-:Y:S01]  /*1920*/  IADD3 R16, P0, PT, R16, 0x50, RZ ;  /* 0x0000005010107810 */ /* 0x000fe20007f1e0ff */
[----:B------:R-:W-:Y:S01]  /*1930*/  BSSY.RECONVERGENT B6, `(.L_x_11) ;  /* 0x00000e1000067945 */ /* 0x000fe20003800200 */
[----:B------:R-:W-:-:S03]  /*1940*/  IMAD.MOV.U32 R2, RZ, RZ, RZ ;  /* 0x000000ffff027224 */ /* 0x000fc600078e00ff */
[----:B------:R-:W-:-:S08]  /*1950*/  IMAD.X R17, RZ, RZ, R17, P0 ;  /* 0x000000ffff117224 */ /* 0x000fd000000e0611 */
.L_x_34:
[----:B------:R-:W2:Y:S01]  /*1960*/  LDG.E.64 R10, desc[UR36][R16.64+-0x50] ;  /* 0xffffb024100a7981 */ /* 0x000ea2000c1e1b00 */
[----:B------:R-:W-:Y:S01]  /*1970*/  MOV R24, 0xa8 ;  /* 0x000000a800187802 */ /* 0x000fe20000000f00 */
[----:B------:R-:W0:Y:S01]  /*1980*/  LDCU.64 UR4, c[0x4][0x80] ;  /* 0x01001000ff0477ac */ /* 0x000e220008000a00 */
[----:B------:R-:W-:Y:S02]  /*1990*/  VIADD R2, R2, 0x2 ;  /* 0x0000000202027836 */ /* 0x000fe40000000000 */
[----:B------:R1:W3:Y:S01]  /*19a0*/  LDC.64 R8, c[0x4][R24] ;  /* 0x0100000018087b82 */ /* 0x0002e20000000a00 */
[----:B------:R-:W-:Y:S02]  /*19b0*/  IMAD.MOV.U32 R6, RZ, RZ, R23 ;  /* 0x000000ffff067224 */ /* 0x000fe400078e0017 */
[----:B------:R-:W-:Y:S01]  /*19c0*/  ISETP.NE.AND P0, PT, R2, 0xa, PT ;  /* 0x0000000a0200780c */ /* 0x000fe20003f05270 */
[----:B------:R-:W-:-:S03]  /*19d0*/  IMAD.MOV.U32 R7, RZ, RZ, R22 ;  /* 0x000000ffff077224 */ /* 0x000fc600078e0016 */
[----:B------:R-:W-:Y:S02]  /*19e0*/  P2R R25, PR, RZ, 0x1 ;  /* 0x00000001ff197803 */ /* 0x000fe40000000000 */
[----:B0-----:R-:W-:Y:S01]  /*19f0*/  MOV R4, UR4 ;  /* 0x0000000400047c02 */ /* 0x001fe20008000f00 */
[----:B------:R-:W-:Y:S01]  /*1a00*/  IMAD.U32 R5, RZ, RZ, UR5 ;  /* 0x00000005ff057e24 */ /* 0x000fe2000f8e00ff */
[----:B--23--:R1:W-:Y:S06]  /*1a10*/  STL.64 [R1], R10 ;  /* 0x0000000a01007387 */ /* 0x00c3ec0000100a00 */
[----:B------:R-:W-:-:S07]  /*1a20*/  LEPC R20, `(.L_x_12) ;  /* 0x000000001014794e */ /* 0x000fce0000000000 */
[----:B-1----:R-:W-:Y:S05]  /*1a30*/  CALL.ABS.NOINC R8 ;  /* 0x0000000008007343 */ /* 0x002fea0003c00000 */
.L_x_12:
[----:B------:R-:W2:Y:S01]  /*1a40*/  LDG.E.64 R10, desc[UR36][R16.64+-0x48] ;  /* 0xffffb824100a7981 */ /* 0x000ea2000c1e1b00 */
[----:B------:R0:W1:Y:S01]  /*1a50*/  LDC.64 R8, c[0x4][R24] ;  /* 0x0100000018087b82 */ /* 0x0000620000000a00 */
[----:B------:R-:W3:Y:S01]  /*1a60*/  LDCU.64 UR4, c[0x4][0x80] ;  /* 0x01001000ff0477ac */ /* 0x000ee20008000a00 */
[----:B------:R-:W-:Y:S01]  /*1a70*/  IMAD.MOV.U32 R6, RZ, RZ, R23 ;  /* 0x000000ffff067224 */ /* 0x000fe200078e0017 */
[----:B------:R-:W-:Y:S01]  /*1a80*/  MOV R7, R22 ;  /* 0x0000001600077202 */ /* 0x000fe20000000f00 */
[----:B---3--:R-:W-:Y:S02]  /*1a90*/  IMAD.U32 R4, RZ, RZ, UR4 ;  /* 0x00000004ff047e24 */ /* 0x008fe4000f8e00ff */
[----:B------:R-:W-:Y:S01]  /*1aa0*/  IMAD.U32 R5, RZ, RZ, UR5 ;  /* 0x00000005ff057e24 */ /* 0x000fe2000f8e00ff */
[----:B-12---:R0:W-:Y:S06]  /*1ab0*/  STL.64 [R1], R10 ;  /* 0x0000000a01007387 */ /* 0x0061ec0000100a00 */
[----:B------:R-:W-:-:S07]  /*1ac0*/  LEPC R20, `(.L_x_13) ;  /* 0x000000001014794e */ /* 0x000fce0000000000 */
[----:B0-----:R-:W-:Y:S05]  /*1ad0*/  CALL.ABS.NOINC R8 ;  /* 0x0000000008007343 */ /* 0x001fea0003c00000 */
.L_x_13:
[----:B------:R-:W2:Y:S01]  /*1ae0*/  LDG.E.64 R10, desc[UR36][R16.64+-0x40] ;  /* 0xffffc024100a7981 */ /* 0x000ea2000c1e1b00 */
[----:B------:R0:W1:Y:S01]  /*1af0*/  LDC.64 R8, c[0x4][R24] ;  /* 0x0100000018087b82 */ /* 0x0000620000000a00 */
[----:B------:R-:W3:Y:S01]  /*1b00*/  LDCU.64 UR4, c[0x4][0x80] ;  /* 0x01001000ff0477ac */ /* 0x000ee20008000a00 */
[----:B------:R-:W-:Y:S02]  /*1b10*/  IMAD.MOV.U32 R6, RZ, RZ, R23 ;  /* 0x000000ffff067224 */ /* 0x000fe400078e0017 */
[----:B------:R-:W-:Y:S02]  /*1b20*/  IMAD.MOV.U32 R7, RZ, RZ, R22 ;  /* 0x000000ffff077224 */ /* 0x000fe400078e0016 */
[----:B---3--:R-:W-:Y:S02]  /*1b30*/  IMAD.U32 R4, RZ, RZ, UR4 ;  /* 0x00000004ff047e24 */ /* 0x008fe4000f8e00ff */
[----:B------:R-:W-:Y:S01]  /*1b40*/  IMAD.U32 R5, RZ, RZ, UR5 ;  /* 0x00000005ff057e24 */ /* 0x000fe2000f8e00ff */
[----:B-12---:R0:W-:Y:S06]  /*1b50*/  STL.64 [R1], R10 ;  /* 0x0000000a01007387 */ /* 0x0061ec0000100a00 */
[----:B------:R-:W-:-:S07]  /*1b60*/  LEPC R20, `(.L_x_14) ;  /* 0x000000001014794e */ /* 0x000fce0000000000 */
[----:B0-----:R-:W-:Y:S05]  /*1b70*/  CALL.ABS.NOINC R8 ;  /* 0x0000000008007343 */ /* 0x001fea0003c00000 */
.L_x_14:
[----:B------:R-:W2:Y:S01]  /*1b80*/  LDG.E.64 R10, desc[UR36][R16.64+-0x38] ;  /* 0xffffc824100a7981 */ /* 0x000ea2000c1e1b00 */
[----:B------:R0:W1:Y:S01]  /*1b90*/  LDC.64 R8, c[0x4][R24] ;  /* 0x0100000018087b82 */ /* 0x0000620000000a00 */
[----:B------:R-:W3:Y:S01]  /*1ba0*/  LDCU.64 UR4, c[0x4][0x80] ;  /* 0x01001000ff0477ac */ /* 0x000ee20008000a00 */
[----:B------:R-:W-:Y:S01]  /*1bb0*/  MOV R6, R23 ;  /* 0x0000001700067202 */ /* 0x000fe20000000f00 */
[----:B------:R-:W-:Y:S02]  /*1bc0*/  IMAD.MOV.U32 R7, RZ, RZ, R22 ;  /* 0x000000ffff077224 */ /* 0x000fe400078e0016 */
[----:B---3--:R-:W-:Y:S02]  /*1bd0*/  IMAD.U32 R4, RZ, RZ, UR4 ;  /* 0x00000004ff047e24 */ /* 0x008fe4000f8e00ff */
[----:B------:R-:W-:Y:S01]  /*1be0*/  IMAD.U32 R5, RZ, RZ, UR5 ;  /* 0x00000005ff057e24 */ /* 0x000fe2000f8e00ff */
[----:B-12---:R0:W-:Y:S06]  /*1bf0*/  STL.64 [R1], R10 ;  /* 0x0000000a01007387 */ /* 0x0061ec0000100a00 */
[----:B------:R-:W-:-:S07]  /*1c00*/  LEPC R20, `(.L_x_15) ;  /* 0x000000001014794e */ /* 0x000fce0000000000 */
[----:B0-----:R-:W-:Y:S05]  /*1c10*/  CALL.ABS.NOINC R8 ;  /* 0x0000000008007343 */ /* 0x001fea0003c00000 */
.L_x_15:
        /* <DEDUP_REMOVED lines=10> */
.L_x_16:
[----:B------:R-:W2:Y:S01]  /*1cc0*/  LDG.E.64 R10, desc[UR36][R16.64+-0x28] ;  /* 0xffffd824100a7981 */ /* 0x000ea2000c1e1b00 */
[----:B------:R0:W1:Y:S01]  /*1cd0*/  LDC.64 R8, c[0x4][R24] ;  /* 0x0100000018087b82 */ /* 0x0000620000000a00 */
[----:B------:R-:W3:Y:S01]  /*1ce0*/  LDCU.64 UR4, c[0x4][0x80] ;  /* 0x01001000ff0477ac */ /* 0x000ee20008000a00 */
[----:B------:R-:W-:Y:S02]  /*1cf0*/  IMAD.MOV.U32 R6, RZ, RZ, R23 ;  /* 0x000000ffff067224 */ /* 0x000fe400078e0017 */
[----:B------:R-:W-:Y:S02]  /*1d00*/  IMAD.MOV.U32 R7, RZ, RZ, R22 ;  /* 0x000000ffff077224 */ /* 0x000fe400078e0016 */
[----:B---3--:R-:W-:Y:S01]  /*1d10*/  IMAD.U32 R4, RZ, RZ, UR4 ;  /* 0x00000004ff047e24 */ /* 0x008fe2000f8e00ff */
[----:B------:R-:W-:Y:S01]  /*1d20*/  MOV R5, UR5 ;  /* 0x0000000500057c02 */ /* 0x000fe20008000f00 */
[----:B-12---:R0:W-:Y:S06]  /*1d30*/  STL.64 [R1], R10 ;  /* 0x0000000a01007387 */ /* 0x0061ec0000100a00 */
[----:B------:R-:W-:-:S07]  /*1d40*/  LEPC R20, `(.L_x_17) ;  /* 0x000000001014794e */ /* 0x000fce0000000000 */
[----:B0-----:R-:W-:Y:S05]  /*1d50*/  CALL.ABS.NOINC R8 ;  /* 0x0000000008007343 */ /* 0x001fea0003c00000 */
.L_x_17:
        /* <DEDUP_REMOVED lines=10> */
.L_x_18:
[----:B------:R-:W2:Y:S01]  /*1e00*/  LDG.E.64 R10, desc[UR36][R16.64+-0x18] ;  /* 0xffffe824100a7981 */ /* 0x000ea2000c1e1b00 */
[----:B------:R0:W1:Y:S01]  /*1e10*/  LDC.64 R8, c[0x4][R24] ;  /* 0x0100000018087b82 */ /* 0x0000620000000a00 */
[----:B------:R-:W3:Y:S01]  /*1e20*/  LDCU.64 UR4, c[0x4][0x80] ;  /* 0x01001000ff0477ac */ /* 0x000ee20008000a00 */
[----:B------:R-:W-:Y:S02]  /*1e30*/  IMAD.MOV.U32 R6, RZ, RZ, R23 ;  /* 0x000000ffff067224 */ /* 0x000fe400078e0017 */
[----:B------:R-:W-:Y:S01]  /*1e40*/  IMAD.MOV.U32 R7, RZ, RZ, R22 ;  /* 0x000000ffff077224 */ /* 0x000fe200078e0016 */
[----:B---3--:R-:W-:Y:S01]  /*1e50*/  MOV R4, UR4 ;  /* 0x0000000400047c02 */ /* 0x008fe20008000f00 */
[----:B------:R-:W-:Y:S01]  /*1e60*/  IMAD.U32 R5, RZ, RZ, UR5 ;  /* 0x00000005ff057e24 */ /* 0x000fe2000f8e00ff */
[----:B-12---:R0:W-:Y:S06]  /*1e70*/  STL.64 [R1], R10 ;  /* 0x0000000a01007387 */ /* 0x0061ec0000100a00 */
[----:B------:R-:W-:-:S07]  /*1e80*/  LEPC R20, `(.L_x_19) ;  /* 0x000000001014794e */ /* 0x000fce0000000000 */
[----:B0-----:R-:W-:Y:S05]  /*1e90*/  CALL.ABS.NOINC R8 ;  /* 0x0000000008007343 */ /* 0x001fea0003c00000 */
.L_x_19:
        /* <DEDUP_REMOVED lines=10> */
.L_x_20:
        /* <DEDUP_REMOVED lines=10> */
.L_x_21:
[----:B------:R0:W1:Y:S01]  /*1fe0*/  LDC.64 R8, c[0x4][R24] ;  /* 0x0100000018087b82 */ /* 0x0000620000000a00 */
[----:B------:R-:W2:Y:S01]  /*1ff0*/  LDCU.64 UR4, c[0x4][0x88] ;  /* 0x01001100ff0477ac */ /* 0x000ea20008000a00 */
[----:B------:R-:W-:Y:S02]  /*2000*/  CS2R R6, SRZ ;  /* 0x0000000000067805 */ /* 0x000fe4000001ff00 */
[----:B--2---:R-:W-:Y:S01]  /*2010*/  MOV R4, UR4 ;  /* 0x0000000400047c02 */ /* 0x004fe20008000f00 */
[----:B0-----:R-:W-:-:S07]  /*2020*/  IMAD.U32 R5, RZ, RZ, UR5 ;  /* 0x00000005ff057e24 */ /* 0x001fce000f8e00ff */
[----:B------:R-:W-:-:S07]  /*2030*/  LEPC R20, `(.L_x_22) ;  /* 0x000000001014794e */ /* 0x000fce0000000000 */
[----:B-1----:R-:W-:Y:S05]  /*2040*/  CALL.ABS.NOINC R8 ;  /* 0x0000000008007343 */ /* 0x002fea0003c00000 */
.L_x_22:
        /* <DEDUP_REMOVED lines=10> */
.L_x_23:
        /* <DEDUP_REMOVED lines=10> */
.L_x_24:
        /* <DEDUP_REMOVED lines=10> */
.L_x_25:
        /* <DEDUP_REMOVED lines=10> */
.L_x_26:
        /* <DEDUP_REMOVED lines=10> */
.L_x_27:
        /* <DEDUP_REMOVED lines=10> */
.L_x_28:
        /* <DEDUP_REMOVED lines=10> */
.L_x_29:
        /* <DEDUP_REMOVED lines=10> */
.L_x_30:
        /* <DEDUP_REMOVED lines=10> */
.L_x_31:
        /* <DEDUP_REMOVED lines=10> */
.L_x_32:
[----:B------:R0:W1:Y:S01]  /*2690*/  LDC.64 R8, c[0x4][R24] ;  /* 0x0100000018087b82 */ /* 0x0000620000000a00 */
[----:B------:R-:W2:Y:S01]  /*26a0*/  LDCU.64 UR4, c[0x4][0x88] ;  /* 0x01001100ff0477ac */ /* 0x000ea20008000a00 */
[----:B------:R-:W-:Y:S02]  /*26b0*/  CS2R R6, SRZ ;  /* 0x0000000000067805 */ /* 0x000fe4000001ff00 */
[----:B--2---:R-:W-:Y:S01]  /*26c0*/  MOV R4, UR4 ;  /* 0x0000000400047c02 */ /* 0x004fe20008000f00 */
[----:B0-----:R-:W-:-:S07]  /*26d0*/  IMAD.U32 R5, RZ, RZ, UR5 ;  /* 0x00000005ff057e24 */ /* 0x001fce000f8e00ff */
[----:B------:R-:W-:-:S07]  /*26e0*/  LEPC R20, `(.L_x_33) ;  /* 0x000000001014794e */ /* 0x000fce0000000000 */
[----:B-1----:R-:W-:Y:S05]  /*26f0*/  CALL.ABS.NOINC R8 ;  /* 0x0000000008007343 */ /* 0x002fea0003c00000 */
.L_x_33:
[----:B------:R-:W-:Y:S02]  /*2700*/  ISETP.NE.AND P6, PT, R25, RZ, PT ;  /* 0x000000ff1900720c */ /* 0x000fe40003fc5270 */
[----:B------:R-:W-:-:S05]  /*2710*/  IADD3 R16, P0, PT, R16, 0xa0, RZ ;  /* 0x000000a010107810 */ /* 0x000fca0007f1e0ff */
[----:B------:R-:W-:-:S06]  /*2720*/  IMAD.X R17, RZ, RZ, R17, P0 ;  /* 0x000000ffff117224 */ /* 0x000fcc00000e0611 */
[----:B------:R-:W-:Y:S05]  /*2730*/  @P6 BRA `(.L_x_34) ;  /* 0xfffffff000886947 */ /* 0x000fea000383ffff */
[----:B------:R-:W-:Y:S05]  /*2740*/  BSYNC.RECONVERGENT B6 ;  /* 0x0000000000067941 */ /* 0x000fea0003800200 */
.L_x_11:
[----:B------:R0:W1:Y:S01]  /*2750*/  LDC.64 R2, c[0x4][R24] ;  /* 0x0100000018027b82 */ /* 0x0000620000000a00 */
[----:B------:R-:W2:Y:S01]  /*2760*/  LDCU.64 UR4, c[0x4][0x90] ;  /* 0x01001200ff0477ac */ /* 0x000ea20008000a00 */
[----:B------:R-:W-:Y:S01]  /*2770*/  CS2R R6, SRZ ;  /* 0x0000000000067805 */ /* 0x000fe2000001ff00 */
[----:B--2---:R-:W-:Y:S02]  /*2780*/  IMAD.U32 R4, RZ, RZ, UR4 ;  /* 0x00000004ff047e24 */ /* 0x004fe4000f8e00ff */
[----:B0-----:R-:W-:-:S07]  /*2790*/  IMAD.U32 R5, RZ, RZ, UR5 ;  /* 0x00000005ff057e24 */ /* 0x001fce000f8e00ff */
[----:B------:R-:W-:-:S07]  /*27a0*/  LEPC R20, `(.L_x_35) ;  /* 0x000000001014794e */ /* 0x000fce0000000000 */
[----:B-1----:R-:W-:Y:S05]  /*27b0*/  CALL.ABS.NOINC R2 ;  /* 0x0000000002007343 */ /* 0x002fea0003c00000 */
.L_x_35:
        /* <DEDUP_REMOVED lines=10> */
.L_x_36:
        /* <DEDUP_REMOVED lines=10> */
.L_x_37:
        /* <DEDUP_REMOVED lines=10> */
.L_x_38:
        /* <DEDUP_REMOVED lines=10> */
.L_x_39:
        /* <DEDUP_REMOVED lines=10> */
.L_x_40:
        /* <DEDUP_REMOVED lines=10> */
.L_x_41:
        /* <DEDUP_REMOVED lines=10> */
.L_x_42:
        /* <DEDUP_REMOVED lines=10> */
.L_x_43:
        /* <DEDUP_REMOVED lines=10> */
.L_x_44:
        /* <DEDUP_REMOVED lines=10> */
.L_x_45:
[----:B------:R-:W0:Y:S01]  /*2e00*/  LDC.64 R24, c[0x4][R24] ;  /* 0x0100000018187b82 */ /* 0x000e220000000a00 */
[----:B------:R-:W1:Y:S01]  /*2e10*/  LDCU.64 UR4, c[0x4][0x88] ;  /* 0x01001100ff0477ac */ /* 0x000e620008000a00 */
[----:B------:R-:W-:Y:S01]  /*2e20*/  CS2R R6, SRZ ;  /* 0x0000000000067805 */ /* 0x000fe2000001ff00 */
[----:B-1----:R-:W-:Y:S02]  /*2e30*/  IMAD.U32 R4, RZ, RZ, UR4 ;  /* 0x00000004ff047e24 */ /* 0x002fe4000f8e00ff */
[----:B------:R-:W-:-:S07]  /*2e40*/  IMAD.U32 R5, RZ, RZ, UR5 ;  /* 0x00000005ff057e24 */ /* 0x000fce000f8e00ff */
[----:B------:R-:W-:-:S07]  /*2e50*/  LEPC R20, `(.L_x_46) ;  /* 0x000000001014794e */ /* 0x000fce0000000000 */
[----:B0-----:R-:W-:Y:S05]  /*2e60*/  CALL.ABS.NOINC R24 ;  /* 0x0000000018007343 */ /* 0x001fea0003c00000 */
.L_x_46:
[----:B------:R-:W-:Y:S05]  /*2e70*/  EXIT ;  /* 0x000000000000794d */ /* 0x000fea0003800000 */
.L_x_47:
        /* <DEDUP_REMOVED lines=16> */
.L_x_204:


//--------------------- .text._Z23computeTenCornersKernelPKdS0_S0_PKlS0_S0_S0_S0_iPl --------------------------
	.section	.text._Z23computeTenCornersKernelPKdS0_S0_PKlS0_S0_S0_S0_iPl,"ax",@progbits
	.align	128
        .global         _Z23computeTenCornersKernelPKdS0_S0_PKlS0_S0_S0_S0_iPl
        .type           _Z23computeTenCornersKernelPKdS0_S0_PKlS0_S0_S0_S0_iPl,@function
        .size           _Z23computeTenCornersKernelPKdS0_S0_PKlS0_S0_S0_S0_iPl,(.L_x_201 - _Z23computeTenCornersKernelPKdS0_S0_PKlS0_S0_S0_S0_iPl)
        .other          _Z23computeTenCornersKernelPKdS0_S0_PKlS0_S0_S0_S0_iPl,@"STO_CUDA_ENTRY STV_DEFAULT"
_Z23computeTenCornersKernelPKdS0_S0_PKlS0_S0_S0_S0_iPl:
.text._Z23computeTenCornersKernelPKdS0_S0_PKlS0_S0_S0_S0_iPl:
        /* <DEDUP_REMOVED lines=14> */
[----:B------:R-:W1:Y:S01]  /*00e0*/  LDCU.64 UR36, c[0x0][0x358] ;  /* 0x00006b00ff2477ac */ /* 0x000e620008000a00 */
[----:B------:R-:W-:-:S04]  /*00f0*/  IMAD R5, R22, 0x3, RZ ;  /* 0x0000000316057824 */ /* 0x000fc800078e02ff */
[----:B0-----:R-:W-:-:S05]  /*0100*/  IMAD.WIDE R2, R5, 0x8, R2 ;  /* 0x0000000805027825 */ /* 0x001fca00078e0202 */
[----:B-1----:R0:W5:Y:S04]  /*0110*/  LDG.E.64 R40, desc[UR36][R2.64] ;  /* 0x0000002402287981 */ /* 0x002168000c1e1b00 */
[----:B------:R0:W5:Y:S04]  /*0120*/  LDG.E.64 R36, desc[UR36][R2.64+0x8] ;  /* 0x0000082402247981 */ /* 0x000168000c1e1b00 */
[----:B------:R0:W5:Y:S01]  /*0130*/  LDG.E.64 R38, desc[UR36][R2.64+0x10] ;  /* 0x0000102402267981 */ /* 0x000162000c1e1b00 */
[----:B------:R-:W-:Y:S01]  /*0140*/  ISETP.GT.AND P0, PT, R22, 0x4, PT ;  /* 0x000000041600780c */ /* 0x000fe20003f04270 */
[----:B------:R-:W-:Y:S01]  /*0150*/  BSSY.RECONVERGENT B6, `(.L_x_48) ;  /* 0x0000023000067945 */ /* 0x000fe20003800200 */
[----:B------:R-:W-:-:S05]  /*0160*/  IADD3 R34, P1, PT, R30, 0x100, RZ ;  /* 0x000001001e227810 */ /* 0x000fca0007f3e0ff */
[----:B------:R-:W-:-:S06]  /*0170*/  IMAD.X R35, RZ, RZ, R28, P1 ;  /* 0x000000ffff237224 */ /* 0x000fcc00008e061c */
[----:B0-----:R-:W-:Y:S05]  /*0180*/  @P0 BRA `(.L_x_49) ;  /* 0x00000000007c0947 */ /* 0x001fea0003800000 */
[----:B------:R-:W-:Y:S01]  /*0190*/  MOV R2, 0xa8 ;  /* 0x000000a800027802 */ /* 0x000fe20000000f00 */
[----:B------:R0:W-:Y:S01]  /*01a0*/  STL [R1+0x100], R22 ;  /* 0x0001001601007387 */ /* 0x0001e20000100800 */
[----:B------:R-:W1:Y:S01]  /*01b0*/  LDCU.64 UR4, c[0x4][URZ] ;  /* 0x01000000ff0477ac */ /* 0x000e620008000a00 */
[----:B------:R-:W-:Y:S01]  /*01c0*/  IMAD.MOV.U32 R6, RZ, RZ, R34 ;  /* 0x000000ffff067224 */ /* 0x000fe200078e0022 */
[----:B------:R0:W2:Y:S01]  /*01d0*/  LDC.64 R8, c[0x4][R2] ;  /* 0x0100000002087b82 */ /* 0x0000a20000000a00 */
[----:B-----5:R0:W-:Y:S01]  /*01e0*/  STL.64 [R1+0x108], R40 ;  /* 0x0001082801007387 */ /* 0x0201e20000100a00 */
[----:B------:R-:W-:-:S03]  /*01f0*/  IMAD.MOV.U32 R7, RZ, RZ, R35 ;  /* 0x000000ffff077224 */ /* 0x000fc600078e0023 */
[----:B------:R0:W-:Y:S01]  /*0200*/  STL.128 [R1+0x110], R36 ;  /* 0x0001102401007387 */ /* 0x0001e20000100c00 */
[----:B-1----:R-:W-:Y:S02]  /*0210*/  IMAD.U32 R4, RZ, RZ, UR4 ;  /* 0x00000004ff047e24 */ /* 0x002fe4000f8e00ff */
[----:B------:R-:W-:-:S07]  /*0220*/  IMAD.U32 R5, RZ, RZ, UR5 ;  /* 0x00000005ff057e24 */ /* 0x000fce000f8e00ff */
[----:B------:R-:W-:-:S07]  /*0230*/  LEPC R20, `(.L_x_50) ;  /* 0x000000001014794e */ /* 0x000fce0000000000 */
[----:B0-2---:R-:W-:Y:S05]  /*0240*/  CALL.ABS.NOINC R8 ;  /* 0x0000000008007343 */ /* 0x005fea0003c00000 */
.L_x_50:
[----:B------:R-:W0:Y:S01]  /*0250*/  LDC.64 R6, c[0x0][0x388] ;  /* 0x0000e200ff067b82 */ /* 0x000e220000000a00 */
[----:B------:R-:W1:Y:S07]  /*0260*/  LDCU.64 UR4, c[0x4][0x8] ;  /* 0x01000100ff0477ac */ /* 0x000e6e0008000a00 */
[----:B------:R-:W2:Y:S01]  /*0270*/  LDC.64 R16, c[0x0][0x390] ;  /* 0x0000e400ff107b82 */ /* 0x000ea20000000a00 */
[----:B0-----:R-:W3:Y:S04]  /*0280*/  LDG.E.64 R8, desc[UR36][R6.64] ;  /* 0x0000002406087981 */ /* 0x001ee8000c1e1b00 */
[----:B------:R-:W3:Y:S04]  /*0290*/  LDG.E.64 R10, desc[UR36][R6.64+0x8] ;  /* 0x00000824060a7981 */ /* 0x000ee8000c1e1b00 */
[----:B------:R0:W4:Y:S04]  /*02a0*/  LDG.E.64 R12, desc[UR36][R6.64+0x10] ;  /* 0x00001024060c7981 */ /* 0x000128000c1e1b00 */
[----:B--2---:R-:W4:Y:S04]  /*02b0*/  LDG.E.64 R14, desc[UR36][R16.64] ;  /* 0x00000024100e7981 */ /* 0x004f28000c1e1b00 */
[----:B------:R-:W2:Y:S04]  /*02c0*/  LDG.E.64 R24, desc[UR36][R16.64+0x8] ;  /* 0x0000082410187981 */ /* 0x000ea8000c1e1b00 */
[----:B------:R-:W2:Y:S01]  /*02d0*/  LDG.E.64 R26, desc[UR36][R16.64+0x10] ;  /* 0x00001024101a7981 */ /* 0x000ea2000c1e1b00 */
[----:B------:R-:W2:Y:S01]  /*02e0*/  LDC.64 R2, c[0x4][R2] ;  /* 0x0100000002027b82 */ /* 0x000ea20000000a00 */
[----:B-1----:R-:W-:-:S02]  /*02f0*/  IMAD.U32 R4, RZ, RZ, UR4 ;  /* 0x00000004ff047e24 */ /* 0x002fc4000f8e00ff */
[----:B------:R-:W-:Y:S02]  /*0300*/  IMAD.U32 R5, RZ, RZ, UR5 ;  /* 0x00000005ff057e24 */ /* 0x000fe4000f8e00ff */
[----:B0-----:R-:W-:Y:S02]  /*0310*/  IMAD.MOV.U32 R6, RZ, RZ, R34 ;  /* 0x000000ffff067224 */ /* 0x001fe400078e0022 */
[----:B------:R-:W-:Y:S01]  /*0320*/  IMAD.MOV.U32 R7, RZ, RZ, R35 ;  /* 0x000000ffff077224 */ /* 0x000fe200078e0023 */
[----:B---3--:R0:W-:Y:S04]  /*0330*/  STL.128 [R1+0x100], R8 ;  /* 0x0001000801007387 */ /* 0x0081e80000100c00 */
[----:B----4-:R0:W-:Y:S04]  /*0340*/  STL.128 [R1+0x110], R12 ;  /* 0x0001100c01007387 */ /* 0x0101e80000100c00 */
[----:B--2---:R0:W-:Y:S02]  /*0350*/  STL.128 [R1+0x120], R24 ;  /* 0x0001201801007387 */ /* 0x0041e40000100c00 */
[----:B------:R-:W-:-:S07]  /*0360*/  LEPC R20, `(.L_x_49) ;  /* 0x000000001014794e */ /* 0x000fce0000000000 */
[----:B0-----:R-:W-:Y:S05]  /*0370*/  CALL.ABS.NOINC R2 ;  /* 0x0000000002007343 */ /* 0x001fea0003c00000 */
.L_x_49:
[----:B------:R-:W-:Y:S05]  /*0380*/  BSYNC.RECONVERGENT B6 ;  /* 0x0000000000067941 */ /* 0x000fea0003800200 */
.L_x_48:
[----:B------:R-:W0:Y:S02]  /*0390*/  LDC.64 R6, c[0x0][0x3a0] ;  /* 0x0000e800ff067b82 */ /* 0x000e240000000a00 */
[----:B0-----:R-:W2:Y:S06]  /*03a0*/  LDG.E.64 R6, desc[UR36][R6.64] ;  /* 0x0000002406067981 */ /* 0x001eac000c1e1b00 */
[----:B------:R-:W0:Y:S02]  /*03b0*/  LDC.64 R12, c[0x0][0x388] ;  /* 0x0000e200ff0c7b82 */ /* 0x000e240000000a00 */
[----:B0-----:R-:W3:Y:S01]  /*03c0*/  LDG.E.64 R2, desc[UR36][R12.64] ;  /* 0x000000240c027981 */ /* 0x001ee2000c1e1b00 */
[----:B------:R-:W-:Y:S01]  /*03d0*/  IMAD.MOV.U32 R4, RZ, RZ, 0x1 ;  /* 0x00000001ff047424 */ /* 0x000fe200078e00ff */
[----:B------:R-:W-:Y:S01]  /*03e0*/  BSSY.RECONVERGENT B0, `(.L_x_51) ;  /* 0x0000017000007945 */ /* 0x000fe20003800200 */
[----:B--2---:R-:W0:Y:S04]  /*03f0*/  MUFU.RCP64H R5, R7 ;  /* 0x0000000700057308 */ /* 0x004e280000001800 */
[----:B0-----:R-:W-:-:S08]  /*0400*/  DFMA R8, -R6, R4, 1 ;  /* 0x3ff000000608742b */ /* 0x001fd00000000104 */
[----:B------:R-:W-:-:S08]  /*0410*/  DFMA R8, R8, R8, R8 ;  /* 0x000000080808722b */ /* 0x000fd00000000008 */
[----:B------:R-:W-:Y:S02]  /*0420*/  DFMA R8, R4, R8, R4 ;  /* 0x000000080408722b */ /* 0x000fe40000000004 */
[----:B---3-5:R-:W-:-:S06]  /*0430*/  DADD R4, R40, -R2 ;  /* 0x0000000028047229 */ /* 0x028fcc0000000802 */
[----:B------:R-:W-:-:S04]  /*0440*/  DFMA R10, -R6, R8, 1 ;  /* 0x3ff00000060a742b */ /* 0x000fc80000000108 */
[----:B------:R-:W-:-:S04]  /*0450*/  FSETP.GEU.AND P1, PT, |R5|, 6.5827683646048100446e-37, PT ;  /* 0x036000000500780b */ /* 0x000fc80003f2e200 */
[----:B------:R-:W-:-:S08]  /*0460*/  DFMA R10, R8, R10, R8 ;  /* 0x0000000a080a722b */ /* 0x000fd00000000008 */
[----:B------:R-:W-:-:S08]  /*0470*/  DMUL R2, R4, R10 ;  /* 0x0000000a04027228 */ /* 0x000fd00000000000 */
[----:B------:R-:W-:-:S08]  /*0480*/  DFMA R8, -R6, R2, R4 ;  /* 0x000000020608722b */ /* 0x000fd00000000104 */
[----:B------:R-:W-:-:S10]  /*0490*/  DFMA R2, R10, R8, R2 ;  /* 0x000000080a02722b */ /* 0x000fd40000000002 */
[----:B------:R-:W-:-:S05]  /*04a0*/  FFMA R0, RZ, R7, R3 ;  /* 0x00000007ff007223 */ /* 0x000fca0000000003 */
[----:B------:R-:W-:-:S13]  /*04b0*/  FSETP.GT.AND P0, PT, |R0|, 1.469367938527859385e-39, PT ;  /* 0x001000000000780b */ /* 0x000fda0003f04200 */
[----:B------:R-:W-:Y:S05]  /*04c0*/  @P0 BRA P1, `(.L_x_52) ;  /* 0x0000000000200947 */ /* 0x000fea0000800000 */
[----:B------:R-:W-:Y:S01]  /*04d0*/  IMAD.MOV.U32 R16, RZ, RZ, R4 ;  /* 0x000000ffff107224 */ /* 0x000fe200078e0004 */
[----:B------:R-:W-:Y:S01]  /*04e0*/  MOV R17, R5 ;  /* 0x0000000500117202 */ /* 0x000fe20000000f00 */
[----:B------:R-:W-:Y:S01]  /*04f0*/  IMAD.MOV.U32 R4, RZ, RZ, R6 ;  /* 0x000000ffff047224 */ /* 0x000fe200078e0006 */
[----:B------:R-:W-:Y:S01]  /*0500*/  MOV R18, 0x530 ;  /* 0x0000053000127802 */ /* 0x000fe20000000f00 */
[----:B------:R-:W-:-:S07]  /*0510*/  IMAD.MOV.U32 R5, RZ, RZ, R7 ;  /* 0x000000ffff057224 */ /* 0x000fce00078e0007 */
[----:B------:R-:W-:Y:S05]  /*0520*/  CALL.REL.NOINC `($__internal_0_$__cuda_sm20_div_rn_f64_full) ;  /* 0x0000007000b87944 */ /* 0x000fea0003c00000 */
[----:B------:R-:W-:Y:S02]  /*0530*/  IMAD.MOV.U32 R2, RZ, RZ, R6 ;  /* 0x000000ffff027224 */ /* 0x000fe400078e0006 */
[----:B------:R-:W-:-:S07]  /*0540*/  IMAD.MOV.U32 R3, RZ, RZ, R7 ;  /* 0x000000ffff037224 */ /* 0x000fce00078e0007 */
.L_x_52:
[----:B------:R-:W-:Y:S05]  /*0550*/  BSYNC.RECONVERGENT B0 ;  /* 0x0000000000007941 */ /* 0x000fea0003800200 */
.L_x_51:
[----:B------:R-:W0:Y:S02]  /*0560*/  LDC.64 R8, c[0x0][0x3a0] ;  /* 0x0000e800ff087b82 */ /* 0x000e240000000a00 */
[----:B0-----:R-:W2:Y:S06]  /*0570*/  LDG.E.64 R8, desc[UR36][R8.64+0x8] ;  /* 0x0000082408087981 */ /* 0x001eac000c1e1b00 */
[----:B------:R-:W0:Y:S08]  /*0580*/  LDC.64 R14, c[0x0][0x388] ;  /* 0x0000e200ff0e7b82 */ /* 0x000e300000000a00 */
[----:B------:R-:W1:Y:S01]  /*0590*/  LDC.64 R4, c[0x0][0x398] ;  /* 0x0000e600ff047b82 */ /* 0x000e620000000a00 */
[----:B0-----:R-:W3:Y:S04]  /*05a0*/  LDG.E.64 R6, desc[UR36][R14.64+0x8] ;  /* 0x000008240e067981 */ /* 0x001ee8000c1e1b00 */
[----:B-1----:R-:W4:Y:S01]  /*05b0*/  LDG.E.64 R4, desc[UR36][R4.64] ;  /* 0x0000002404047981 */ /* 0x002f22000c1e1b00 */
[----:B------:R-:W-:Y:S01]  /*05c0*/  IMAD.MOV.U32 R10, RZ, RZ, 0x1 ;  /* 0x00000001ff0a7424 */ /* 0x000fe200078e00ff */
[----:B------:R-:W0:Y:S01]  /*05d0*/  F2I.S64.F64.TRUNC R2, R2 ;  /* 0x0000000200027311 */ /* 0x000e22000030d900 */
[----:B------:R-:W-:Y:S07]  /*05e0*/  BSSY.RECONVERGENT B0, `(.L_x_53) ;  /* 0x0000021000007945 */ /* 0x000fee0003800200 */
[----:B--2---:R-:W1:Y:S02]  /*05f0*/  MUFU.RCP64H R11, R9 ;  /* 0x00000009000b7308 */ /* 0x004e640000001800 */
[----:B-1----:R-:W-:-:S08]  /*0600*/  DFMA R12, -R8, R10, 1 ;  /* 0x3ff00000080c742b */ /* 0x002fd0000000010a */
[----:B------:R-:W-:Y:S02]  /*0610*/  DFMA R12, R12, R12, R12 ;  /* 0x0000000c0c0c722b */ /* 0x000fe4000000000c */
[----:B---3--:R-:W-:-:S06]  /*0620*/  DADD R6, R36, -R6 ;  /* 0x0000000024067229 */ /* 0x008fcc0000000806 */
[----:B------:R-:W-:Y:S01]  /*0630*/  DFMA R12, R10, R12, R10 ;  /* 0x0000000c0a0c722b */ /* 0x000fe2000000000a */
[----:B----4-:R-:W-:-:S03]  /*0640*/  IADD3 R17, P0, PT, R4, -0x1, RZ ;  /* 0xffffffff04117810 */ /* 0x010fc60007f1e0ff */
[----:B------:R-:W-:Y:S02]  /*0650*/  FSETP.GEU.AND P2, PT, |R7|, 6.5827683646048100446e-37, PT ;  /* 0x036000000700780b */ /* 0x000fe40003f4e200 */
[----:B------:R-:W-:Y:S02]  /*0660*/  IADD3.X R19, PT, PT, R5, -0x1, RZ, P0, !PT ;  /* 0xffffffff05137810 */ /* 0x000fe400007fe4ff */
[----:B------:R-:W-:Y:S01]  /*0670*/  DFMA R10, -R8, R12, 1 ;  /* 0x3ff00000080a742b */ /* 0x000fe2000000010c */
[----:B0-----:R-:W-:-:S04]  /*0680*/  ISETP.LT.U32.AND P0, PT, R2, R17, PT ;  /* 0x000000110200720c */ /* 0x001fc80003f01070 */
[----:B------:R-:W-:-:S03]  /*0690*/  ISETP.LT.AND.EX P0, PT, R3, R19, PT, P0 ;  /* 0x000000130300720c */ /* 0x000fc60003f01300 */
[----:B------:R-:W-:Y:S01]  /*06a0*/  DFMA R10, R12, R10, R12 ;  /* 0x0000000a0c0a722b */ /* 0x000fe2000000000c */
[----:B------:R-:W-:Y:S02]  /*06b0*/  SEL R62, R2, R17, P0 ;  /* 0x00000011023e7207 */ /* 0x000fe40000000000 */
[----:B------:R-:W-:Y:S02]  /*06c0*/  SEL R0, R3, R19, P0 ;  /* 0x0000001303007207 */ /* 0x000fe40000000000 */
[----:B------:R-:W-:-:S03]  /*06d0*/  ISETP.GT.U32.AND P0, PT, R62, RZ, PT ;  /* 0x000000ff3e00720c */ /* 0x000fc60003f04070 */
[----:B------:R-:W-:Y:S01]  /*06e0*/  DMUL R12, R6, R10 ;  /* 0x0000000a060c7228 */ /* 0x000fe20000000000 */
[----:B------:R-:W-:-:S04]  /*06f0*/  ISETP.GT.AND.EX P0, PT, R0, RZ, PT, P0 ;  /* 0x000000ff0000720c */ /* 0x000fc80003f04300 */
[----:B------:R-:W-:Y:S02]  /*0700*/  SEL R62, R62, RZ, P0 ;  /* 0x000000ff3e3e7207 */ /* 0x000fe40000000000 */
[----:B------:R-:W-:Y:S01]  /*0710*/  SEL R63, R0, RZ, P0 ;  /* 0x000000ff003f7207 */ /* 0x000fe20000000000 */
[----:B------:R-:W-:-:S08]  /*0720*/  DFMA R14, -R8, R12, R6 ;  /* 0x0000000c080e722b */ /* 0x000fd00000000106 */
[----:B------:R-:W-:-:S10]  /*0730*/  DFMA R4, R10, R14, R12 ;  /* 0x0000000e0a04722b */ /* 0x000fd4000000000c */
[----:B------:R-:W-:-:S05]  /*0740*/  FFMA R2, RZ, R9, R5 ;  /* 0x00000009ff027223 */ /* 0x000fca0000000005 */
[----:B------:R-:W-:-:S13]  /*0750*/  FSETP.GT.AND P1, PT, |R2|, 1.469367938527859385e-39, PT ;  /* 0x001000000200780b */ /* 0x000fda0003f24200 */
[----:B------:R-:W-:Y:S05]  /*0760*/  @P1 BRA P2, `(.L_x_54) ;  /* 0x0000000000201947 */ /* 0x000fea0001000000 */
[----:B------:R-:W-:Y:S01]  /*0770*/  IMAD.MOV.U32 R16, RZ, RZ, R6 ;  /* 0x000000ffff107224 */ /* 0x000fe200078e0006 */
[----:B------:R-:W-:Y:S01]  /*0780*/  MOV R18, 0x7d0 ;  /* 0x000007d000127802 */ /* 0x000fe20000000f00 */
[----:B------:R-:W-:Y:S02]  /*0790*/  IMAD.MOV.U32 R17, RZ, RZ, R7 ;  /* 0x000000ffff117224 */ /* 0x000fe400078e0007 */
[----:B------:R-:W-:Y:S02]  /*07a0*/  IMAD.MOV.U32 R4, RZ, RZ, R8 ;  /* 0x000000ffff047224 */ /* 0x000fe400078e0008 */
[----:B------:R-:W-:-:S07]  /*07b0*/  IMAD.MOV.U32 R5, RZ, RZ, R9 ;  /* 0x000000ffff057224 */ /* 0x000fce00078e0009 */
[----:B------:R-:W-:Y:S05]  /*07c0*/  CALL.REL.NOINC `($__internal_0_$__cuda_sm20_div_rn_f64_full) ;  /* 0x0000007000107944 */ /* 0x000fea0003c00000 */
[----:B------:R-:W-:Y:S02]  /*07d0*/  IMAD.MOV.U32 R4, RZ, RZ, R6 ;  /* 0x000000ffff047224 */ /* 0x000fe400078e0006 */
[----:B------:R-:W-:-:S07]  /*07e0*/  IMAD.MOV.U32 R5, RZ, RZ, R7 ;  /* 0x000000ffff057224 */ /* 0x000fce00078e0007 */
.L_x_54:
[----:B------:R-:W-:Y:S05]  /*07f0*/  BSYNC.RECONVERGENT B0 ;  /* 0x0000000000007941 */ /* 0x000fea0003800200 */
.L_x_53:
        /* <DEDUP_REMOVED lines=11> */
[----:B------:R-:W-:-:S08]  /*08b0*/  DFMA R12, R12, R12, R12 ;  /* 0x0000000c0c0c722b */ /* 0x000fd0000000000c */
[----:B------:R-:W-:Y:S01]  /*08c0*/  DFMA R12, R8, R12, R8 ;  /* 0x0000000c080c722b */ /* 0x000fe20000000008 */
[----:B----4-:R-:W-:Y:S01]  /*08d0*/  IADD3 R29, P0, PT, R2, -0x1, RZ ;  /* 0xffffffff021d7810 */ /* 0x010fe20007f1e0ff */
[----:B---3--:R-:W-:-:S03]  /*08e0*/  DADD R8, R38, -R6 ;  /* 0x0000000026087229 */ /* 0x008fc60000000806 */
[----:B------:R-:W-:Y:S02]  /*08f0*/  IADD3.X R3, PT, PT, R3, -0x1, RZ, P0, !PT ;  /* 0xffffffff03037810 */ /* 0x000fe400007fe4ff */
[----:B0-----:R-:W-:Y:S01]  /*0900*/  ISETP.LT.U32.AND P0, PT, R4, R29, PT ;  /* 0x0000001d0400720c */ /* 0x001fe20003f01070 */
[----:B------:R-:W-:-:S03]  /*0910*/  DFMA R14, -R10, R12, 1 ;  /* 0x3ff000000a0e742b */ /* 0x000fc6000000010c */
[----:B------:R-:W-:Y:S02]  /*0920*/  ISETP.LT.AND.EX P0, PT, R5, R3, PT, P0 ;  /* 0x000000030500720c */ /* 0x000fe40003f01300 */
[----:B------:R-:W-:Y:S02]  /*0930*/  FSETP.GEU.AND P2, PT, |R9|, 6.5827683646048100446e-37, PT ;  /* 0x036000000900780b */ /* 0x000fe40003f4e200 */
[----:B------:R-:W-:Y:S01]  /*0940*/  SEL R29, R4, R29, P0 ;  /* 0x0000001d041d7207 */ /* 0x000fe20000000000 */
[----:B------:R-:W-:Y:S01]  /*0950*/  DFMA R14, R12, R14, R12 ;  /* 0x0000000e0c0e722b */ /* 0x000fe2000000000c */
[----:B------:R-:W-:Y:S02]  /*0960*/  SEL R2, R5, R3, P0 ;  /* 0x0000000305027207 */ /* 0x000fe40000000000 */
[----:B------:R-:W-:-:S04]  /*0970*/  ISETP.GT.U32.AND P0, PT, R29, RZ, PT ;  /* 0x000000ff1d00720c */ /* 0x000fc80003f04070 */
[----:B------:R-:W-:Y:S01]  /*0980*/  ISETP.GT.AND.EX P0, PT, R2, RZ, PT, P0 ;  /* 0x000000ff0200720c */ /* 0x000fe20003f04300 */
[----:B------:R-:W-:-:S03]  /*0990*/  DMUL R6, R8, R14 ;  /* 0x0000000e08067228 */ /* 0x000fc60000000000 */
[----:B------:R-:W-:Y:S02]  /*09a0*/  SEL R2, R2, RZ, P0 ;  /* 0x000000ff02027207 */ /* 0x000fe40000000000 */
[----:B------:R-:W-:-:S03]  /*09b0*/  SEL R29, R29, RZ, P0 ;  /* 0x000000ff1d1d7207 */ /* 0x000fc60000000000 */
[----:B------:R-:W-:Y:S01]  /*09c0*/  DFMA R12, -R10, R6, R8 ;  /* 0x000000060a0c722b */ /* 0x000fe20000000108 */
[----:B------:R-:W-:Y:S01]  /*09d0*/  MOV R24, R29 ;  /* 0x0000001d00187202 */ /* 0x000fe20000000f00 */
[----:B------:R-:W-:-:S06]  /*09e0*/  IMAD.MOV.U32 R25, RZ, RZ, R2 ;  /* 0x000000ffff197224 */ /* 0x000fcc00078e0002 */
        /* <DEDUP_REMOVED lines=10> */
.L_x_56:
[----:B------:R-:W-:Y:S05]  /*0a90*/  BSYNC.RECONVERGENT B0 ;  /* 0x0000000000007941 */ /* 0x000fea0003800200 */
.L_x_55:
[----:B------:R-:W0:Y:S02]  /*0aa0*/  LDC.64 R4, c[0x0][0x398] ;  /* 0x0000e600ff047b82 */ /* 0x000e240000000a00 */
[----:B0-----:R-:W2:Y:S01]  /*0ab0*/  LDG.E.64 R4, desc[UR36][R4.64+0x10] ;  /* 0x0000102404047981 */ /* 0x001ea2000c1e1b00 */
[----:B------:R-:W0:Y:S01]  /*0ac0*/  F2I.S64.F64.TRUNC R6, R6 ;  /* 0x0000000600067311 */ /* 0x000e22000030d900 */
[----:B------:R-:W-:Y:S01]  /*0ad0*/  ISETP.GT.AND P1, PT, R22, 0x4, PT ;  /* 0x000000041600780c */ /* 0x000fe20003f24270 */
[----:B------:R-:W-:Y:S01]  /*0ae0*/  BSSY.RECONVERGENT B6, `(.L_x_57) ;  /* 0x0000021000067945 */ /* 0x000fe20003800200 */
[----:B--2---:R-:W-:-:S04]  /*0af0*/  IADD3 R3, P0, PT, R4, -0x1, RZ ;  /* 0xffffffff04037810 */ /* 0x004fc80007f1e0ff */
[----:B------:R-:W-:Y:S02]  /*0b00*/  IADD3.X R9, PT, PT, R5, -0x1, RZ, P0, !PT ;  /* 0xffffffff05097810 */ /* 0x000fe400007fe4ff */
[----:B0-----:R-:W-:-:S04]  /*0b10*/  ISETP.LT.U32.AND P0, PT, R6, R3, PT ;  /* 0x000000030600720c */ /* 0x001fc80003f01070 */
[----:B------:R-:W-:-:S04]  /*0b20*/  ISETP.LT.AND.EX P0, PT, R7, R9, PT, P0 ;  /* 0x000000090700720c */ /* 0x000fc80003f01300 */
[----:B------:R-:W-:Y:S02]  /*0b30*/  SEL R26, R6, R3, P0 ;  /* 0x00000003061a7207 */ /* 0x000fe40000000000 */
[----:B------:R-:W-:Y:S02]  /*0b40*/  SEL R0, R7, R9, P0 ;  /* 0x0000000907007207 */ /* 0x000fe40000000000 */
[----:B------:R-:W-:-:S04]  /*0b50*/  ISETP.GT.U32.AND P0, PT, R26, RZ, PT ;  /* 0x000000ff1a00720c */ /* 0x000fc80003f04070 */
[----:B------:R-:W-:-:S04]  /*0b60*/  ISETP.GT.AND.EX P0, PT, R0, RZ, PT, P0 ;  /* 0x000000ff0000720c */ /* 0x000fc80003f04300 */
[----:B------:R-:W-:Y:S02]  /*0b70*/  SEL R26, R26, RZ, P0 ;  /* 0x000000ff1a1a7207 */ /* 0x000fe40000000000 */
[----:B------:R-:W-:Y:S01]  /*0b80*/  SEL R27, R0, RZ, P0 ;  /* 0x000000ff001b7207 */ /* 0x000fe20000000000 */
[----:B------:R-:W-:Y:S06]  /*0b90*/  @P1 BRA `(.L_x_58) ;  /* 0x0000000000541947 */ /* 0x000fec0003800000 */
[----:B------:R-:W-:Y:S01]  /*0ba0*/  MOV R16, 0xa8 ;  /* 0x000000a800107802 */ /* 0x000fe20000000f00 */
[----:B------:R0:W-:Y:S01]  /*0bb0*/  STL.64 [R1+0x108], R62 ;  /* 0x0001083e01007387 */ /* 0x0001e20000100a00 */
[----:B------:R-:W1:Y:S01]  /*0bc0*/  LDCU.64 UR4, c[0x4][0x10] ;  /* 0x01000200ff0477ac */ /* 0x000e620008000a00 */
[----:B------:R-:W-:Y:S01]  /*0bd0*/  IMAD.MOV.U32 R6, RZ, RZ, R34 ;  /* 0x000000ffff067224 */ /* 0x000fe200078e0022 */
[----:B------:R0:W2:Y:S01]  /*0be0*/  LDC.64 R8, c[0x4][R16] ;  /* 0x0100000010087b82 */ /* 0x0000a20000000a00 */
[----:B------:R0:W-:Y:S01]  /*0bf0*/  STL.128 [R1+0x110], R24 ;  /* 0x0001101801007387 */ /* 0x0001e20000100c00 */
[----:B------:R-:W-:-:S03]  /*0c00*/  IMAD.MOV.U32 R7, RZ, RZ, R35 ;  /* 0x000000ffff077224 */ /* 0x000fc600078e0023 */
[----:B------:R0:W-:Y:S01]  /*0c10*/  STL [R1+0x100], R22 ;  /* 0x0001001601007387 */ /* 0x0001e20000100800 */
[----:B-1----:R-:W-:Y:S02]  /*0c20*/  IMAD.U32 R4, RZ, RZ, UR4 ;  /* 0x00000004ff047e24 */ /* 0x002fe4000f8e00ff */
[----:B0-----:R-:W-:-:S07]  /*0c30*/  IMAD.U32 R5, RZ, RZ, UR5 ;  /* 0x00000005ff057e24 */ /* 0x001fce000f8e00ff */
[----:B------:R-:W-:-:S07]  /*0c40*/  LEPC R20, `(.L_x_59) ;  /* 0x000000001014794e */ /* 0x000fce0000000000 */
[----:B--2---:R-:W-:Y:S05]  /*0c50*/  CALL.ABS.NOINC R8 ;  /* 0x0000000008007343 */ /* 0x004fea0003c00000 */
.L_x_59:
[----:B------:R0:W-:Y:S01]  /*0c60*/  STL [R1+0x100], R22 ;  /* 0x0001001601007387 */ /* 0x0001e20000100800 */
[----:B------:R-:W1:Y:S01]  /*0c70*/  LDC.64 R16, c[0x4][R16] ;  /* 0x0100000010107b82 */ /* 0x000e620000000a00 */
[----:B------:R-:W2:Y:S01]  /*0c80*/  LDCU.64 UR4, c[0x4][0x18] ;  /* 0x01000300ff0477ac */ /* 0x000ea20008000a00 */
[----:B------:R-:W-:Y:S01]  /*0c90*/  IMAD.MOV.U32 R6, RZ, RZ, R34 ;  /* 0x000000ffff067224 */ /* 0x000fe200078e0022 */
[----:B------:R-:W-:Y:S01]  /*0ca0*/  MOV R7, R35 ;  /* 0x0000002300077202 */ /* 0x000fe20000000f00 */
[----:B--2---:R-:W-:Y:S02]  /*0cb0*/  IMAD.U32 R4, RZ, RZ, UR4 ;  /* 0x00000004ff047e24 */ /* 0x004fe4000f8e00ff */
[----:B0-----:R-:W-:-:S07]  /*0cc0*/  IMAD.U32 R5, RZ, RZ, UR5 ;  /* 0x00000005ff057e24 */ /* 0x001fce000f8e00ff */
[----:B------:R-:W-:-:S07]  /*0cd0*/  LEPC R20, `(.L_x_58) ;  /* 0x000000001014794e */ /* 0x000fce0000000000 */
[----:B-1----:R-:W-:Y:S05]  /*0ce0*/  CALL.ABS.NOINC R16 ;  /* 0x0000000010007343 */ /* 0x002fea0003c00000 */
.L_x_58:
[----:B------:R-:W-:Y:S05]  /*0cf0*/  BSYNC.RECONVERGENT B6 ;  /* 0x0000000000067941 */ /* 0x000fea0003800200 */
.L_x_57:
[----:B------:R-:W0:Y:S01]  /*0d00*/  LDCU.128 UR8, c[0x0][0x3b0] ;  /* 0x00007600ff0877ac */ /* 0x000e220008000c00 */
[----:B------:R-:W1:Y:S01]  /*0d10*/  LDCU.64 UR4, c[0x0][0x3a8] ;  /* 0x00007500ff0477ac */ /* 0x000e620008000a00 */
[----:B0-----:R-:W-:-:S04]  /*0d20*/  LEA R48, P0, R29, UR8, 0x3 ;  /* 0x000000081d307c11 */ /* 0x001fc8000f8018ff */
[----:B------:R-:W-:Y:S02]  /*0d30*/  LEA.HI.X R49, R29, UR9, R2, 0x3, P0 ;  /* 0x000000091d317c11 */ /* 0x000fe400080f1c02 */
[----:B-1----:R-:W-:-:S03]  /*0d40*/  LEA R50, P0, R62, UR4, 0x3 ;  /* 0x000000043e327c11 */ /* 0x002fc6000f8018ff */
[----:B------:R-:W2:Y:S01]  /*0d50*/  LDG.E.64 R14, desc[UR36][R48.64] ;  /* 0x00000024300e7981 */ /* 0x000ea2000c1e1b00 */
[----:B------:R-:W-:Y:S02]  /*0d60*/  LEA.HI.X R51, R62, UR5, R63, 0x3, P0 ;  /* 0x000000053e337c11 */ /* 0x000fe400080f1c3f */
[----:B------:R-:W-:-:S03]  /*0d70*/  LEA R46, P0, R26, UR10, 0x3 ;  /* 0x0000000a1a2e7c11 */ /* 0x000fc6000f8018ff */
[----:B------:R-:W3:Y:S01]  /*0d80*/  LDG.E.64 R4, desc[UR36][R50.64] ;  /* 0x0000002432047981 */ /* 0x000ee2000c1e1b00 */
[----:B------:R-:W-:-:S05]  /*0d90*/  LEA.HI.X R47, R26, UR11, R27, 0x3, P0 ;  /* 0x0000000b1a2f7c11 */ /* 0x000fca00080f1c1b */
[----:B------:R-:W4:Y:S01]  /*0da0*/  LDG.E.64 R12, desc[UR36][R46.64] ;  /* 0x000000242e0c7981 */ /* 0x000f22000c1e1b00 */
[----:B------:R-:W-:Y:S01]  /*0db0*/  BSSY.RECONVERGENT B0, `(.L_x_60) ;  /* 0x0000028000007945 */ /* 0x000fe20003800200 */
[----:B------:R-:W-:Y:S01]  /*0dc0*/  ISETP.GT.AND P0, PT, R22, 0x4, PT ;  /* 0x000000041600780c */ /* 0x000fe20003f04270 */
[----:B------:R-:W-:Y:S01]  /*0dd0*/  VIADD R23, R1, 0xc0 ;  /* 0x000000c001177836 */ /* 0x000fe20000000000 */
[----:B------:R0:W-:Y:S01]  /*0de0*/  STL.64 [R1+0x10], R26 ;  /* 0x0000101a01007387 */ /* 0x0001e20000100a00 */
[----:B--2---:R-:W-:Y:S02]  /*0df0*/  DADD R6, -R36, R14 ;  /* 0x0000000024067229 */ /* 0x004fe4000000010e */
[----:B---3--:R-:W-:-:S06]  /*0e00*/  DADD R4, -R40, R4 ;  /* 0x0000000028047229 */ /* 0x008fcc0000000104 */
[----:B------:R-:W-:Y:S02]  /*0e10*/  DMUL R6, R6, R6 ;  /* 0x0000000606067228 */ /* 0x000fe40000000000 */
[----:B----4-:R-:W-:-:S06]  /*0e20*/  DADD R8, -R38, R12 ;  /* 0x0000000026087229 */ /* 0x010fcc000000010c */
[----:B------:R-:W-:-:S08]  /*0e30*/  DFMA R6, R4, R4, R6 ;  /* 0x000000040406722b */ /* 0x000fd00000000006 */
[----:B------:R-:W-:Y:S01]  /*0e40*/  DFMA R18, R8, R8, R6 ;  /* 0x000000080812722b */ /* 0x000fe20000000006 */
[----:B------:R-:W-:Y:S02]  /*0e50*/  IMAD.MOV.U32 R6, RZ, RZ, 0x0 ;  /* 0x00000000ff067424 */ /* 0x000fe400078e00ff */
[----:B------:R-:W-:-:S03]  /*0e60*/  IMAD.MOV.U32 R7, RZ, RZ, 0x3fd80000 ;  /* 0x3fd80000ff077424 */ /* 0x000fc600078e00ff */
[----:B------:R-:W1:Y:S04]  /*0e70*/  MUFU.RSQ64H R17, R19 ;  /* 0x0000001300117308 */ /* 0x000e680000001c00 */
[----:B------:R-:W-:-:S05]  /*0e80*/  VIADD R16, R19, 0xfcb00000 ;  /* 0xfcb0000013107836 */ /* 0x000fca0000000000 */
[----:B------:R-:W-:Y:S01]  /*0e90*/  ISETP.GE.U32.AND P1, PT, R16, 0x7ca00000, PT ;  /* 0x7ca000001000780c */ /* 0x000fe20003f26070 */
[----:B-1----:R-:W-:-:S08]  /*0ea0*/  DMUL R4, R16, R16 ;  /* 0x0000001010047228 */ /* 0x002fd00000000000 */
[----:B------:R-:W-:-:S08]  /*0eb0*/  DFMA R4, R18, -R4, 1 ;  /* 0x3ff000001204742b */ /* 0x000fd00000000804 */
[----:B------:R-:W-:Y:S02]  /*0ec0*/  DFMA R6, R4, R6, 0.5 ;  /* 0x3fe000000406742b */ /* 0x000fe40000000006 */
[----:B------:R-:W-:-:S08]  /*0ed0*/  DMUL R4, R16, R4 ;  /* 0x0000000410047228 */ /* 0x000fd00000000000 */
[----:B------:R-:W-:Y:S01]  /*0ee0*/  DFMA R20, R6, R4, R16 ;  /* 0x000000040614722b */ /* 0x000fe20000000010 */
[----:B------:R-:W-:Y:S02]  /*0ef0*/  IMAD.MOV.U32 R6, RZ, RZ, R24 ;  /* 0x000000ffff067224 */ /* 0x000fe400078e0018 */
[----:B------:R-:W-:Y:S02]  /*0f00*/  IMAD.MOV.U32 R7, RZ, RZ, R25 ;  /* 0x000000ffff077224 */ /* 0x000fe400078e0019 */
[----:B------:R-:W-:Y:S02]  /*0f10*/  IMAD.MOV.U32 R4, RZ, RZ, R62 ;  /* 0x000000ffff047224 */ /* 0x000fe400078e003e */
[----:B------:R-:W-:Y:S01]  /*0f20*/  IMAD.MOV.U32 R5, RZ, RZ, R63 ;  /* 0x000000ffff057224 */ /* 0x000fe200078e003f */
[----:B------:R-:W-:Y:S02]  /*0f30*/  DMUL R32, R18, R20 ;  /* 0x0000001412207228 */ /* 0x000fe40000000000 */
[----:B------:R-:W-:-:S02]  /*0f40*/  VIADD R9, R21, 0xfff00000 ;  /* 0xfff0000015097836 */ /* 0x000fc40000000000 */
[----:B------:R-:W-:Y:S01]  /*0f50*/  IMAD.MOV.U32 R8, RZ, RZ, R20 ;  /* 0x000000ffff087224 */ /* 0x000fe200078e0014 */
[----:B------:R0:W-:Y:S03]  /*0f60*/  STL.128 [R1], R4 ;  /* 0x0000000401007387 */ /* 0x0001e60000100c00 */
[----:B------:R-:W-:-:S08]  /*0f70*/  DFMA R10, R32, -R32, R18 ;  /* 0x80000020200a722b */ /* 0x000fd00000000012 */
[----:B------:R-:W-:Y:S01]  /*0f80*/  DFMA R42, R10, R8, R32 ;  /* 0x000000080a2a722b */ /* 0x000fe20000000020 */
[----:B------:R-:W-:Y:S10]  /*0f90*/  @!P1 BRA `(.L_x_61) ;  /* 0x0000000000249947 */ /* 0x000ff40003800000 */
[----:B0-----:R-:W-:Y:S01]  /*0fa0*/  IMAD.MOV.U32 R4, RZ, RZ, R20 ;  /* 0x000000ffff047224 */ /* 0x001fe200078e0014 */
[----:B------:R-:W-:Y:S01]  /*0fb0*/  MOV R3, R19 ;  /* 0x0000001300037202 */ /* 0x000fe20000000f00 */
[----:B------:R-:W-:Y:S01]  /*0fc0*/  IMAD.MOV.U32 R0, RZ, RZ, R18 ;  /* 0x000000ffff007224 */ /* 0x000fe200078e0012 */
[----:B------:R-:W-:Y:S01]  /*0fd0*/  MOV R8, 0x1010 ;  /* 0x0000101000087802 */ /* 0x000fe20000000f00 */
[----:B------:R-:W-:Y:S02]  /*0fe0*/  IMAD.MOV.U32 R6, RZ, RZ, R32 ;  /* 0x000000ffff067224 */ /* 0x000fe400078e0020 */
[----:B------:R-:W-:-:S07]  /*0ff0*/  IMAD.MOV.U32 R7, RZ, RZ, R33 ;  /* 0x000000ffff077224 */ /* 0x000fce00078e0021 */
[----:B------:R-:W-:Y:S05]  /*1000*/  CALL.REL.NOINC `($__internal_1_$__cuda_sm20_dsqrt_rn_f64_mediumpath_v1) ;  /* 0x0000006c00787944 */ /* 0x000fea0003c00000 */
[----:B------:R-:W-:Y:S02]  /*1010*/  IMAD.MOV.U32 R42, RZ, RZ, R4 ;  /* 0x000000ffff2a7224 */ /* 0x000fe400078e0004 */
[----:B------:R-:W-:-:S07]  /*1020*/  IMAD.MOV.U32 R43, RZ, RZ, R5 ;  /* 0x000000ffff2b7224 */ /* 0x000fce00078e0005 */
.L_x_61:
[----:B------:R-:W-:Y:S05]  /*1030*/  BSYNC.RECONVERGENT B0 ;  /* 0x0000000000007941 */ /* 0x000fea0003800200 */
.L_x_60:
[----:B------:R1:W-:Y:S01]  /*1040*/  STL.64 [R1+0xc0], R42 ;  /* 0x0000c02a01007387 */ /* 0x0003e20000100a00 */
[----:B------:R-:W-:Y:S04]  /*1050*/  BSSY.RECONVERGENT B6, `(.L_x_62) ;  /* 0x0000013000067945 */ /* 0x000fe80003800200 */
[----:B------:R-:W-:Y:S05]  /*1060*/  @P0 BRA `(.L_x_63) ;  /* 0x0000000000440947 */ /* 0x000fea0003800000 */
[----:B------:R-:W-:Y:S01]  /*1070*/  IMAD.MOV.U32 R8, RZ, RZ, R62 ;  /* 0x000000ffff087224 */ /* 0x000fe200078e003e */
[----:B------:R-:W-:Y:S01]  /*1080*/  MOV R0, 0xa8 ;  /* 0x000000a800007802 */ /* 0x000fe20000000f00 */
[----:B------:R-:W-:Y:S01]  /*1090*/  IMAD.MOV.U32 R9, RZ, RZ, R63 ;  /* 0x000000ffff097224 */ /* 0x000fe200078e003f */
[----:B------:R2:W-:Y:S01]  /*10a0*/  STL.128 [R1+0x110], R24 ;  /* 0x0001101801007387 */ /* 0x0005e20000100c00 */
[----:B------:R-:W3:Y:S01]  /*10b0*/  LDCU.64 UR4, c[0x4][0x20] ;  /* 0x01000400ff0477ac */ /* 0x000ee20008000a00 */
[----:B------:R2:W4:Y:S01]  /*10c0*/  LDC.64 R10, c[0x4][R0] ;  /* 0x01000000000a7b82 */ /* 0x0005220000000a00 */
[----:B0-----:R-:W-:Y:S01]  /*10d0*/  IMAD.MOV.U32 R6, RZ, RZ, R34 ;  /* 0x000000ffff067224 */ /* 0x001fe200078e0022 */
[----:B------:R2:W-:Y:S01]  /*10e0*/  STL.64 [R1+0x108], R8 ;  /* 0x0001080801007387 */ /* 0x0005e20000100a00 */
[----:B------:R-:W-:-:S03]  /*10f0*/  IMAD.MOV.U32 R7, RZ, RZ, R35 ;  /* 0x000000ffff077224 */ /* 0x000fc600078e0023 */
[----:B------:R2:W-:Y:S04]  /*1100*/  STL [R1+0x100], RZ ;  /* 0x000100ff01007387 */ /* 0x0005e80000100800 */
[----:B------:R2:W-:Y:S01]  /*1110*/  STL.64 [R1+0x120], R42 ;  /* 0x0001202a01007387 */ /* 0x0005e20000100a00 */
[----:B---3--:R-:W-:Y:S02]  /*1120*/  IMAD.U32 R4, RZ, RZ, UR4 ;  /* 0x00000004ff047e24 */ /* 0x008fe4000f8e00ff */
[----:B------:R-:W-:-:S07]  /*1130*/  IMAD.U32 R5, RZ, RZ, UR5 ;  /* 0x00000005ff057e24 */ /* 0x000fce000f8e00ff */
[----:B------:R-:W-:-:S07]  /*1140*/  LEPC R20, `(.L_x_64) ;  /* 0x000000001014794e */ /* 0x000fce0000000000 */
[----:B-12-4-:R-:W-:Y:S05]  /*1150*/  CALL.ABS.NOINC R10 ;  /* 0x000000000a007343 */ /* 0x016fea0003c00000 */
.L_x_64:
[----:B------:R2:W5:Y:S04]  /*1160*/  LDG.E.64 R14, desc[UR36][R48.64] ;  /* 0x00000024300e7981 */ /* 0x000568000c1e1b00 */
[----:B------:R2:W5:Y:S02]  /*1170*/  LDG.E.64 R12, desc[UR36][R46.64] ;  /* 0x000000242e0c7981 */ /* 0x000564000c1e1b00 */
.L_x_63:
[----:B------:R-:W-:Y:S05]  /*1180*/  BSYNC.RECONVERGENT B6 ;  /* 0x0000000000067941 */ /* 0x000fea0003800200 */
.L_x_62:
[----:B0-----:R-:W3:Y:S01]  /*1190*/  LDG.E.64 R4, desc[UR36][R50.64+0x8] ;  /* 0x0000082432047981 */ /* 0x001ee2000c1e1b00 */
[----:B-----5:R-:W-:Y:S01]  /*11a0*/  DADD R14, -R36, R14 ;  /* 0x00000000240e7229 */ /* 0x020fe2000000010e */
[----:B------:R-:W-:Y:S01]  /*11b0*/  IADD3 R66, P0, PT, R62, 0x1, RZ ;  /* 0x000000013e427810 */ /* 0x000fe20007f1e0ff */
[----:B------:R-:W-:Y:S01]  /*11c0*/  DADD R6, -R38, R12 ;  /* 0x0000000026067229 */ /* 0x000fe2000000010c */
[----:B------:R0:W-:Y:S01]  /*11d0*/  STL.128 [R1+0x20], R24 ;  /* 0x0000201801007387 */ /* 0x0001e20000100c00 */
[----:B------:R-:W-:Y:S02]  /*11e0*/  BSSY.RECONVERGENT B0, `(.L_x_65) ;  /* 0x0000025000007945 */ /* 0x000fe40003800200 */
[----:B------:R-:W-:Y:S01]  /*11f0*/  IMAD.X R67, RZ, RZ, R63, P0 ;  /* 0x000000ffff437224 */ /* 0x000fe200000e063f */
[----:B------:R-:W-:Y:S01]  /*1200*/  ISETP.GT.AND P0, PT, R22, 0x4, PT ;  /* 0x000000041600780c */ /* 0x000fe20003f04270 */
[----:B------:R-:W-:-:S03]  /*1210*/  DMUL R14, R14, R14 ;  /* 0x0000000e0e0e7228 */ /* 0x000fc60000000000 */
[----:B------:R0:W-:Y:S01]  /*1220*/  STL.64 [R1+0x18], R66 ;  /* 0x0000184201007387 */ /* 0x0001e20000100a00 */
[----:B---3--:R-:W-:-:S08]  /*1230*/  DADD R4, -R40, R4 ;  /* 0x0000000028047229 */ /* 0x008fd00000000104 */
[----:B------:R-:W-:-:S08]  /*1240*/  DFMA R14, R4, R4, R14 ;  /* 0x00000004040e722b */ /* 0x000fd0000000000e */
[----:B------:R-:W-:Y:S01]  /*1250*/  DFMA R14, R6, R6, R14 ;  /* 0x00000006060e722b */ /* 0x000fe2000000000e */
[----:B------:R-:W-:Y:S01]  /*1260*/  IMAD.MOV.U32 R6, RZ, RZ, 0x0 ;  /* 0x00000000ff067424 */ /* 0x000fe200078e00ff */
[----:B------:R-:W-:-:S04]  /*1270*/  MOV R7, 0x3fd80000 ;  /* 0x3fd8000000077802 */ /* 0x000fc80000000f00 */
[----:B------:R-:W3:Y:S04]  /*1280*/  MUFU.RSQ64H R9, R15 ;  /* 0x0000000f00097308 */ /* 0x000ee80000001c00 */
[----:B------:R-:W-:-:S05]  /*1290*/  VIADD R8, R15, 0xfcb00000 ;  /* 0xfcb000000f087836 */ /* 0x000fca0000000000 */
[----:B------:R-:W-:Y:S01]  /*12a0*/  ISETP.GE.U32.AND P1, PT, R8, 0x7ca00000, PT ;  /* 0x7ca000000800780c */ /* 0x000fe20003f26070 */
[----:B---3--:R-:W-:-:S08]  /*12b0*/  DMUL R4, R8, R8 ;  /* 0x0000000808047228 */ /* 0x008fd00000000000 */
[----:B------:R-:W-:-:S08]  /*12c0*/  DFMA R4, R14, -R4, 1 ;  /* 0x3ff000000e04742b */ /* 0x000fd00000000804 */
[----:B------:R-:W-:Y:S02]  /*12d0*/  DFMA R6, R4, R6, 0.5 ;  /* 0x3fe000000406742b */ /* 0x000fe40000000006 */
[----:B------:R-:W-:-:S08]  /*12e0*/  DMUL R4, R8, R4 ;  /* 0x0000000408047228 */ /* 0x000fd00000000000 */
[----:B------:R-:W-:-:S08]  /*12f0*/  DFMA R10, R6, R4, R8 ;  /* 0x00000004060a722b */ /* 0x000fd00000000008 */
[----:B------:R-:W-:Y:S02]  /*1300*/  DMUL R16, R14, R10 ;  /* 0x0000000a0e107228 */ /* 0x000fe40000000000 */
[----:B------:R-:W-:Y:S02]  /*1310*/  VIADD R5, R11, 0xfff00000 ;  /* 0xfff000000b057836 */ /* 0x000fe40000000000 */
[----:B------:R-:W-:-:S04]  /*1320*/  IMAD.MOV.U32 R4, RZ, RZ, R10 ;  /* 0x000000ffff047224 */ /* 0x000fc800078e000a */
[----:B------:R-:W-:-:S08]  /*1330*/  DFMA R6, R16, -R16, R14 ;  /* 0x800000101006722b */ /* 0x000fd0000000000e */
[----:B------:R-:W-:Y:S01]  /*1340*/  DFMA R44, R6, R4, R16 ;  /* 0x00000004062c722b */ /* 0x000fe20000000010 */
[----:B0-----:R-:W-:Y:S10]  /*1350*/  @!P1 BRA `(.L_x_66) ;  /* 0x0000000000349947 */ /* 0x001ff40003800000 */
[----:B------:R-:W-:Y:S02]  /*1360*/  IMAD.MOV.U32 R4, RZ, RZ, R10 ;  /* 0x000000ffff047224 */ /* 0x000fe400078e000a */
[----:B------:R-:W-:Y:S02]  /*1370*/  IMAD.MOV.U32 R10, RZ, RZ, R6 ;  /* 0x000000ffff0a7224 */ /* 0x000fe400078e0006 */
[----:B------:R-:W-:Y:S02]  /*1380*/  IMAD.MOV.U32 R6, RZ, RZ, R16 ;  /* 0x000000ffff067224 */ /* 0x000fe400078e0010 */
[----:B------:R-:W-:Y:S02]  /*1390*/  IMAD.MOV.U32 R11, RZ, RZ, R7 ;  /* 0x000000ffff0b7224 */ /* 0x000fe400078e0007 */
[----:B------:R-:W-:Y:S01]  /*13a0*/  IMAD.MOV.U32 R16, RZ, RZ, R8 ;  /* 0x000000ffff107224 */ /* 0x000fe200078e0008 */
[----:B------:R-:W-:Y:S01]  /*13b0*/  MOV R8, 0x1410 ;  /* 0x0000141000087802 */ /* 0x000fe20000000f00 */
[----:B------:R-:W-:-:S02]  /*13c0*/  IMAD.MOV.U32 R0, RZ, RZ, R14 ;  /* 0x000000ffff007224 */ /* 0x000fc400078e000e */
[----:B------:R-:W-:Y:S02]  /*13d0*/  IMAD.MOV.U32 R3, RZ, RZ, R15 ;  /* 0x000000ffff037224 */ /* 0x000fe400078e000f */
[----:B------:R-:W-:Y:S02]  /*13e0*/  IMAD.MOV.U32 R7, RZ, RZ, R17 ;  /* 0x000000ffff077224 */ /* 0x000fe400078e0011 */
[----:B------:R-:W-:-:S07]  /*13f0*/  IMAD.MOV.U32 R9, RZ, RZ, R5 ;  /* 0x000000ffff097224 */ /* 0x000fce00078e0005 */
[----:B-12---:R-:W-:Y:S05]  /*1400*/  CALL.REL.NOINC `($__internal_1_$__cuda_sm20_dsqrt_rn_f64_mediumpath_v1) ;  /* 0x0000006800787944 */ /* 0x006fea0003c00000 */
[----:B------:R-:W-:Y:S01]  /*1410*/  MOV R44, R4 ;  /* 0x00000004002c7202 */ /* 0x000fe20000000f00 */
[----:B------:R-:W-:-:S07]  /*1420*/  IMAD.MOV.U32 R45, RZ, RZ, R5 ;  /* 0x000000ffff2d7224 */ /* 0x000fce00078e0005 */
.L_x_66:
[----:B------:R-:W-:Y:S05]  /*1430*/  BSYNC.RECONVERGENT B0 ;  /* 0x0000000000007941 */ /* 0x000fea0003800200 */
.L_x_65:
[----:B------:R0:W-:Y:S01]  /*1440*/  STL.64 [R1+0xc8], R44 ;  /* 0x0000c82c01007387 */ /* 0x0001e20000100a00 */
[----:B------:R-:W-:Y:S04]  /*1450*/  BSSY.RECONVERGENT B6, `(.L_x_67) ;  /* 0x0000013000067945 */ /* 0x000fe80003800200 */
[----:B------:R-:W-:Y:S05]  /*1460*/  @P0 BRA `(.L_x_68) ;  /* 0x0000000000440947 */ /* 0x000fea0003800000 */
[----:B------:R-:W-:Y:S01]  /*1470*/  IMAD.MOV.U32 R0, RZ, RZ, 0x1 ;  /* 0x00000001ff007424 */ /* 0x000fe200078e00ff */
[----:B------:R-:W-:Y:S01]  /*1480*/  MOV R3, 0xa8 ;  /* 0x000000a800037802 */ /* 0x000fe20000000f00 */
[----:B------:R-:W-:Y:S01]  /*1490*/  IMAD.MOV.U32 R8, RZ, RZ, R66 ;  /* 0x000000ffff087224 */ /* 0x000fe200078e0042 */
[----:B------:R3:W-:Y:S01]  /*14a0*/  STL.128 [R1+0x110], R24 ;  /* 0x0001101801007387 */ /* 0x0007e20000100c00 */
[----:B------:R-:W-:Y:S01]  /*14b0*/  IMAD.MOV.U32 R9, RZ, RZ, R67 ;  /* 0x000000ffff097224 */ /* 0x000fe200078e0043 */
[----:B------:R3:W4:Y:S01]  /*14c0*/  LDC.64 R10, c[0x4][R3] ;  /* 0x01000000030a7b82 */ /* 0x0007220000000a00 */
[----:B------:R-:W5:Y:S01]  /*14d0*/  LDCU.64 UR4, c[0x4][0x20] ;  /* 0x01000400ff0477ac */ /* 0x000f620008000a00 */
[----:B------:R3:W-:Y:S01]  /*14e0*/  STL [R1+0x100], R0 ;  /* 0x0001000001007387 */ /* 0x0007e20000100800 */
[----:B------:R-:W-:Y:S02]  /*14f0*/  IMAD.MOV.U32 R6, RZ, RZ, R34 ;  /* 0x000000ffff067224 */ /* 0x000fe400078e0022 */
[----:B------:R-:W-:Y:S01]  /*1500*/  IMAD.MOV.U32 R7, RZ, RZ, R35 ;  /* 0x000000ffff077224 */ /* 0x000fe200078e0023 */
[----:B------:R3:W-:Y:S04]  /*1510*/  STL.64 [R1+0x108], R8 ;  /* 0x0001080801007387 */ /* 0x0007e80000100a00 */
[----:B------:R3:W-:Y:S01]  /*1520*/  STL.64 [R1+0x120], R44 ;  /* 0x0001202c01007387 */ /* 0x0007e20000100a00 */
[----:B-----5:R-:W-:-:S02]  /*1530*/  IMAD.U32 R4, RZ, RZ, UR4 ;  /* 0x00000004ff047e24 */ /* 0x020fc4000f8e00ff */
[----:B------:R-:W-:-:S07]  /*1540*/  IMAD.U32 R5, RZ, RZ, UR5 ;  /* 0x00000005ff057e24 */ /* 0x000fce000f8e00ff */
[----:B------:R-:W-:-:S07]  /*1550*/  LEPC R20, `(.L_x_69) ;  /* 0x000000001014794e */ /* 0x000fce0000000000 */
[----:B01234-:R-:W-:Y:S05]  /*1560*/  CALL.ABS.NOINC R10 ;  /* 0x000000000a007343 */ /* 0x01ffea0003c00000 */
.L_x_69:
[----:B------:R3:W5:Y:S02]  /*1570*/  LDG.E.64 R12, desc[UR36][R46.64] ;  /* 0x000000242e0c7981 */ /* 0x000764000c1e1b00 */
.L_x_68:
[----:B------:R-:W-:Y:S05]  /*1580*/  BSYNC.RECONVERGENT B6 ;  /* 0x0000000000067941 */ /* 0x000fea0003800200 */
.L_x_67:
[----:B------:R-:W4:Y:S04]  /*1590*/  LDG.E.64 R14, desc[UR36][R48.64+0x8] ;  /* 0x00000824300e7981 */ /* 0x000f28000c1e1b00 */
[----:B------:R-:W2:Y:S01]  /*15a0*/  LDG.E.64 R4, desc[UR36][R50.64] ;  /* 0x0000002432047981 */ /* 0x000ea2000c1e1b00 */
[----:B-----5:R-:W-:Y:S01]  /*15b0*/  DADD R54, -R38, R12 ;  /* 0x0000000026367229 */ /* 0x020fe2000000010c */
[----:B------:R-:W-:Y:S01]  /*15c0*/  IADD3 R32, P0, PT, R29, 0x1, RZ ;  /* 0x000000011d207810 */ /* 0x000fe20007f1e0ff */
[----:B------:R-:W-:Y:S01]  /*15d0*/  IMAD.MOV.U32 R11, RZ, RZ, R27 ;  /* 0x000000ffff0b7224 */ /* 0x000fe200078e001b */
[----:B------:R-:W-:Y:S01]  /*15e0*/  MOV R10, R26 ;  /* 0x0000001a000a7202 */ /* 0x000fe20000000f00 */
[----:B------:R-:W-:Y:S01]  /*15f0*/  IMAD.MOV.U32 R16, RZ, RZ, R62 ;  /* 0x000000ffff107224 */ /* 0x000fe200078e003e */
[----:B------:R-:W-:Y:S01]  /*1600*/  BSSY.RECONVERGENT B0, `(.L_x_70) ;  /* 0x0000028000007945 */ /* 0x000fe20003800200 */
[----:B------:R-:W-:Y:S01]  /*1610*/  IMAD.X R31, RZ, RZ, R2, P0 ;  /* 0x000000ffff1f7224 */ /* 0x000fe200000e0602 */
[----:B------:R-:W-:Y:S01]  /*1620*/  ISETP.GT.AND P0, PT, R22, 0x4, PT ;  /* 0x000000041600780c */ /* 0x000fe20003f04270 */
[----:B------:R-:W-:Y:S01]  /*1630*/  IMAD.MOV.U32 R17, RZ, RZ, R63 ;  /* 0x000000ffff117224 */ /* 0x000fe200078e003f */
[----:B------:R0:W-:Y:S01]  /*1640*/  STL.64 [R1+0x40], R10 ;  /* 0x0000400a01007387 */ /* 0x0001e20000100a00 */
[----:B------:R-:W-:-:S02]  /*1650*/  IMAD.MOV.U32 R18, RZ, RZ, R32 ;  /* 0x000000ffff127224 */ /* 0x000fc400078e0020 */
[----:B------:R-:W-:-:S05]  /*1660*/  IMAD.MOV.U32 R19, RZ, RZ, R31 ;  /* 0x000000ffff137224 */ /* 0x000fca00078e001f */
[----:B------:R0:W-:Y:S01]  /*1670*/  STL.128 [R1+0x30], R16 ;  /* 0x0000301001007387 */ /* 0x0001e20000100c00 */
[----:B----4-:R-:W-:Y:S02]  /*1680*/  DADD R6, -R36, R14 ;  /* 0x0000000024067229 */ /* 0x010fe4000000010e */
[----:B--2---:R-:W-:-:S06]  /*1690*/  DADD R4, -R40, R4 ;  /* 0x0000000028047229 */ /* 0x004fcc0000000104 */
[----:B------:R-:W-:-:S08]  /*16a0*/  DMUL R6, R6, R6 ;  /* 0x0000000606067228 */ /* 0x000fd00000000000 */
[----:B------:R-:W-:-:S08]  /*16b0*/  DFMA R6, R4, R4, R6 ;  /* 0x000000040406722b */ /* 0x000fd00000000006 */
[----:B------:R-:W-:Y:S01]  /*16c0*/  DFMA R54, R54, R54, R6 ;  /* 0x000000363636722b */ /* 0x000fe20000000006 */
[----:B------:R-:W-:Y:S02]  /*16d0*/  IMAD.MOV.U32 R6, RZ, RZ, 0x0 ;  /* 0x00000000ff067424 */ /* 0x000fe400078e00ff */
[----:B------:R-:W-:-:S03]  /*16e0*/  IMAD.MOV.U32 R7, RZ, RZ, 0x3fd80000 ;  /* 0x3fd80000ff077424 */ /* 0x000fc600078e00ff */
[----:B------:R-:W2:Y:S04]  /*16f0*/  MUFU.RSQ64H R21, R55 ;  /* 0x0000003700157308 */ /* 0x000ea80000001c00 */
[----:B------:R-:W-:-:S05]  /*1700*/  VIADD R20, R55, 0xfcb00000 ;  /* 0xfcb0000037147836 */ /* 0x000fca0000000000 */
[----:B------:R-:W-:Y:S01]  /*1710*/  ISETP.GE.U32.AND P1, PT, R20, 0x7ca00000, PT ;  /* 0x7ca000001400780c */ /* 0x000fe20003f26070 */
[----:B--2---:R-:W-:-:S08]  /*1720*/  DMUL R4, R20, R20 ;  /* 0x0000001414047228 */ /* 0x004fd00000000000 */
        /* <DEDUP_REMOVED lines=10> */
[----:B------:R-:W-:Y:S01]  /*17d0*/  IMAD.MOV.U32 R10, RZ, RZ, R8 ;  /* 0x000000ffff0a7224 */ /* 0x000fe200078e0008 */
[----:B------:R-:W-:Y:S01]  /*17e0*/  MOV R16, R20 ;  /* 0x0000001400107202 */ /* 0x000fe20000000f00 */
[----:B------:R-:W-:Y:S01]  /*17f0*/  IMAD.MOV.U32 R11, RZ, RZ, R9 ;  /* 0x000000ffff0b7224 */ /* 0x000fe200078e0009 */
[----:B------:R-:W-:Y:S01]  /*1800*/  MOV R8, 0x1860 ;  /* 0x0000186000087802 */ /* 0x000fe20000000f00 */
[----:B------:R-:W-:Y:S02]  /*1810*/  IMAD.MOV.U32 R4, RZ, RZ, R56 ;  /* 0x000000ffff047224 */ /* 0x000fe400078e0038 */
[----:B------:R-:W-:Y:S02]  /*1820*/  IMAD.MOV.U32 R0, RZ, RZ, R54 ;  /* 0x000000ffff007224 */ /* 0x000fe400078e0036 */
[----:B------:R-:W-:Y:S02]  /*1830*/  IMAD.MOV.U32 R3, RZ, RZ, R55 ;  /* 0x000000ffff037224 */ /* 0x000fe400078e0037 */
[----:B------:R-:W-:-:S07]  /*1840*/  IMAD.MOV.U32 R9, RZ, RZ, R5 ;  /* 0x000000ffff097224 */ /* 0x000fce00078e0005 */
[----:B-1-3--:R-:W-:Y:S05]  /*1850*/  CALL.REL.NOINC `($__internal_1_$__cuda_sm20_dsqrt_rn_f64_mediumpath_v1) ;  /* 0x0000006400647944 */ /* 0x00afea0003c00000 */
[----:B------:R-:W-:Y:S02]  /*1860*/  IMAD.MOV.U32 R52, RZ, RZ, R4 ;  /* 0x000000ffff347224 */ /* 0x000fe400078e0004 */
[----:B------:R-:W-:-:S07]  /*1870*/  IMAD.MOV.U32 R53, RZ, RZ, R5 ;  /* 0x000000ffff357224 */ /* 0x000fce00078e0005 */
.L_x_71:
[----:B------:R-:W-:Y:S05]  /*1880*/  BSYNC.RECONVERGENT B0 ;  /* 0x0000000000007941 */ /* 0x000fea0003800200 */
.L_x_70:
[----:B------:R0:W-:Y:S01]  /*1890*/  STL.64 [R1+0xd0], R52 ;  /* 0x0000d03401007387 */ /* 0x0001e20000100a00 */
[----:B------:R-:W-:Y:S04]  /*18a0*/  BSSY.RECONVERGENT B6, `(.L_x_72) ;  /* 0x0000018000067945 */ /* 0x000fe80003800200 */
[----:B------:R-:W-:Y:S05]  /*18b0*/  @P0 BRA `(.L_x_73) ;  /* 0x0000000000580947 */ /* 0x000fea0003800000 */
[----:B------:R-:W-:Y:S01]  /*18c0*/  IMAD.MOV.U32 R8, RZ, RZ, R18 ;  /* 0x000000ffff087224 */ /* 0x000fe200078e0012 */
[----:B------:R-:W-:Y:S01]  /*18d0*/  MOV R3, 0xa8 ;  /* 0x000000a800037802 */ /* 0x000fe20000000f00 */
[----:B------:R-:W-:Y:S01]  /*18e0*/  IMAD.MOV.U32 R9, RZ, RZ, R19 ;  /* 0x000000ffff097224 */ /* 0x000fe200078e0013 */
[----:B------:R-:W-:Y:S01]  /*18f0*/  STL.64 [R1+0x120], R52 ;  /* 0x0001203401007387 */ /* 0x000fe20000100a00 */
[----:B------:R-:W-:Y:S01]  /*1900*/  IMAD.MOV.U32 R10, RZ, RZ, R26 ;  /* 0x000000ffff0a7224 */ /* 0x000fe200078e001a */
[----:B------:R2:W4:Y:S01]  /*1910*/  LDC.64 R12, c[0x4][R3] ;  /* 0x01000000030c7b82 */ /* 0x0005220000000a00 */
[----:B------:R-:W-:Y:S01]  /*1920*/  IMAD.MOV.U32 R11, RZ, RZ, R27 ;  /* 0x000000ffff0b7224 */ /* 0x000fe200078e001b */
[----:B------:R-:W5:Y:S01]  /*1930*/  LDCU.64 UR4, c[0x4][0x20] ;  /* 0x01000400ff0477ac */ /* 0x000f620008000a00 */
[----:B------:R-:W-:Y:S01]  /*1940*/  IMAD.MOV.U32 R0, RZ, RZ, 0x2 ;  /* 0x00000002ff007424 */ /* 0x000fe200078e00ff */
[----:B------:R-:W-:Y:S01]  /*1950*/  MOV R6, R34 ;  /* 0x0000002200067202 */ /* 0x000fe20000000f00 */
[----:B------:R-:W-:Y:S01]  /*1960*/  IMAD.MOV.U32 R7, RZ, RZ, R35 ;  /* 0x000000ffff077224 */ /* 0x000fe200078e0023 */
[----:B------:R1:W-:Y:S04]  /*1970*/  STL.128 [R1+0x110], R8 ;  /* 0x0001100801007387 */ /* 0x0003e80000100c00 */
[----:B------:R2:W-:Y:S01]  /*1980*/  STL [R1+0x100], R0 ;  /* 0x0001000001007387 */ /* 0x0005e20000100800 */
[----:B-----5:R-:W-:-:S02]  /*1990*/  IMAD.U32 R4, RZ, RZ, UR4 ;  /* 0x00000004ff047e24 */ /* 0x020fc4000f8e00ff */
[----:B-1----:R-:W-:Y:S02]  /*19a0*/  IMAD.MOV.U32 R8, RZ, RZ, R62 ;  /* 0x000000ffff087224 */ /* 0x002fe400078e003e */
[----:B------:R-:W-:Y:S02]  /*19b0*/  IMAD.MOV.U32 R9, RZ, RZ, R63 ;  /* 0x000000ffff097224 */ /* 0x000fe400078e003f */
[----:B------:R-:W-:-:S03]  /*19c0*/  IMAD.U32 R5, RZ, RZ, UR5 ;  /* 0x00000005ff057e24 */ /* 0x000fc6000f8e00ff */
[----:B------:R2:W-:Y:S04]  /*19d0*/  STL.64 [R1+0x108], R8 ;  /* 0x0001080801007387 */ /* 0x0005e80000100a00 */
[----:B------:R-:W-:-:S07]  /*19e0*/  LEPC R20, `(.L_x_74) ;  /* 0x000000001014794e */ /* 0x000fce0000000000 */
[----:B0-234-:R-:W-:Y:S05]  /*19f0*/  CALL.ABS.NOINC R12 ;  /* 0x000000000c007343 */ /* 0x01dfea0003c00000 */
.L_x_74:
[----:B------:R2:W5:Y:S04]  /*1a00*/  LDG.E.64 R14, desc[UR36][R48.64+0x8] ;  /* 0x00000824300e7981 */ /* 0x000568000c1e1b00 */
[----:B------:R2:W5:Y:S02]  /*1a10*/  LDG.E.64 R12, desc[UR36][R46.64] ;  /* 0x000000242e0c7981 */ /* 0x000564000c1e1b00 */
.L_x_73:
[----:B------:R-:W-:Y:S05]  /*1a20*/  BSYNC.RECONVERGENT B6 ;  /* 0x0000000000067941 */ /* 0x000fea0003800200 */
.L_x_72:
[----:B------:R-:W4:Y:S01]  /*1a30*/  LDG.E.64 R4, desc[UR36][R50.64+0x8] ;  /* 0x0000082432047981 */ /* 0x000f22000c1e1b00 */
[----:B-----5:R-:W-:Y:S01]  /*1a40*/  DADD R14, -R36, R14 ;  /* 0x00000000240e7229 */ /* 0x020fe2000000010e */
[----:B------:R-:W-:Y:S01]  /*1a50*/  IMAD.MOV.U32 R6, RZ, RZ, 0x0 ;  /* 0x00000000ff067424 */ /* 0x000fe200078e00ff */
[----:B------:R-:W-:Y:S01]  /*1a60*/  DADD R12, -R38, R12 ;  /* 0x00000000260c7229 */ /* 0x000fe2000000010c */
[----:B------:R-:W-:Y:S01]  /*1a70*/  IMAD.MOV.U32 R7, RZ, RZ, 0x3fd80000 ;  /* 0x3fd80000ff077424 */ /* 0x000fe200078e00ff */
[----:B------:R-:W-:Y:S01]  /*1a80*/  BSSY.RECONVERGENT B0, `(.L_x_75) ;  /* 0x0000026000007945 */ /* 0x000fe20003800200 */
[----:B------:R-:W-:-:S03]  /*1a90*/  ISETP.GT.AND P0, PT, R22, 0x4, PT ;  /* 0x000000041600780c */ /* 0x000fc60003f04270 */
[----:B------:R-:W-:Y:S02]  /*1aa0*/  DMUL R14, R14, R14 ;  /* 0x0000000e0e0e7228 */ /* 0x000fe40000000000 */
[----:B----4-:R-:W-:-:S08]  /*1ab0*/  DADD R4, -R40, R4 ;  /* 0x0000000028047229 */ /* 0x010fd00000000104 */
[----:B------:R-:W-:-:S08]  /*1ac0*/  DFMA R14, R4, R4, R14 ;  /* 0x00000004040e722b */ /* 0x000fd0000000000e */
[----:B------:R-:W-:Y:S01]  /*1ad0*/  DFMA R16, R12, R12, R14 ;  /* 0x0000000c0c10722b */ /* 0x000fe2000000000e */
[----:B------:R-:W-:Y:S02]  /*1ae0*/  IMAD.MOV.U32 R12, RZ, RZ, R66 ;  /* 0x000000ffff0c7224 */ /* 0x000fe400078e0042 */
[----:B------:R-:W-:-:S03]  /*1af0*/  IMAD.MOV.U32 R13, RZ, RZ, R67 ;  /* 0x000000ffff0d7224 */ /* 0x000fc600078e0043 */
[----:B------:R-:W4:Y:S02]  /*1b00*/  MUFU.RSQ64H R15, R17 ;  /* 0x00000011000f7308 */ /* 0x000f240000001c00 */
[----:B------:R0:W-:Y:S02]  /*1b10*/  STL.64 [R1+0x48], R12 ;  /* 0x0000480c01007387 */ /* 0x0001e40000100a00 */
[----:B------:R-:W-:-:S05]  /*1b20*/  VIADD R14, R17, 0xfcb00000 ;  /* 0xfcb00000110e7836 */ /* 0x000fca0000000000 */
[----:B------:R-:W-:Y:S01]  /*1b30*/  ISETP.GE.U32.AND P1, PT, R14, 0x7ca00000, PT ;  /* 0x7ca000000e00780c */ /* 0x000fe20003f26070 */
[----:B----4-:R-:W-:-:S08]  /*1b40*/  DMUL R4, R14, R14 ;  /* 0x0000000e0e047228 */ /* 0x010fd00000000000 */
        /* <DEDUP_REMOVED lines=11> */
[----:B------:R0:W-:Y:S03]  /*1c00*/  STL.128 [R1+0x50], R4 ;  /* 0x0000500401007387 */ /* 0x0001e60000100c00 */
[----:B------:R-:W-:-:S08]  /*1c10*/  DFMA R10, R56, -R56, R16 ;  /* 0x80000038380a722b */ /* 0x000fd00000000010 */
[----:B------:R-:W-:Y:S01]  /*1c20*/  DFMA R54, R10, R8, R56 ;  /* 0x000000080a36722b */ /* 0x000fe20000000038 */
[----:B------:R-:W-:Y:S10]  /*1c30*/  @!P1 BRA `(.L_x_76) ;  /* 0x0000000000289947 */ /* 0x000ff40003800000 */
[----:B------:R-:W-:Y:S01]  /*1c40*/  IMAD.MOV.U32 R0, RZ, RZ, R16 ;  /* 0x000000ffff007224 */ /* 0x000fe200078e0010 */
[----:B0-----:R-:W-:Y:S01]  /*1c50*/  MOV R4, R20 ;  /* 0x0000001400047202 */ /* 0x001fe20000000f00 */
[----:B------:R-:W-:Y:S01]  /*1c60*/  IMAD.MOV.U32 R3, RZ, RZ, R17 ;  /* 0x000000ffff037224 */ /* 0x000fe200078e0011 */
[----:B------:R-:W-:Y:S01]  /*1c70*/  MOV R8, 0x1cc0 ;  /* 0x00001cc000087802 */ /* 0x000fe20000000f00 */
[----:B------:R-:W-:Y:S02]  /*1c80*/  IMAD.MOV.U32 R6, RZ, RZ, R56 ;  /* 0x000000ffff067224 */ /* 0x000fe400078e0038 */
[----:B------:R-:W-:Y:S02]  /*1c90*/  IMAD.MOV.U32 R7, RZ, RZ, R57 ;  /* 0x000000ffff077224 */ /* 0x000fe400078e0039 */
[----:B------:R-:W-:-:S07]  /*1ca0*/  IMAD.MOV.U32 R16, RZ, RZ, R14 ;  /* 0x000000ffff107224 */ /* 0x000fce00078e000e */
[----:B-123--:R-:W-:Y:S05]  /*1cb0*/  CALL.REL.NOINC `($__internal_1_$__cuda_sm20_dsqrt_rn_f64_mediumpath_v1) ;  /* 0x00000060004c7944 */ /* 0x00efea0003c00000 */
[----:B------:R-:W-:Y:S02]  /*1cc0*/  IMAD.MOV.U32 R54, RZ, RZ, R4 ;  /* 0x000000ffff367224 */ /* 0x000fe400078e0004 */
[----:B------:R-:W-:-:S07]  /*1cd0*/  IMAD.MOV.U32 R55, RZ, RZ, R5 ;  /* 0x000000ffff377224 */ /* 0x000fce00078e0005 */
.L_x_76:
[----:B------:R-:W-:Y:S05]  /*1ce0*/  BSYNC.RECONVERGENT B0 ;  /* 0x0000000000007941 */ /* 0x000fea0003800200 */
.L_x_75:
        /* <DEDUP_REMOVED lines=8> */
[----:B0-----:R0:W0:Y:S01]  /*1d70*/  LDC.64 R12, c[0x4][R3] ;  /* 0x01000000030c7b82 */ /* 0x0010220000000a00 */
[----:B------:R-:W-:Y:S01]  /*1d80*/  IMAD.MOV.U32 R11, RZ, RZ, R27 ;  /* 0x000000ffff0b7224 */ /* 0x000fe200078e001b */
[----:B------:R-:W5:Y:S01]  /*1d90*/  LDCU.64 UR4, c[0x4][0x20] ;  /* 0x01000400ff0477ac */ /* 0x000f620008000a00 */
[----:B------:R-:W-:Y:S02]  /*1da0*/  IMAD.MOV.U32 R0, RZ, RZ, 0x3 ;  /* 0x00000003ff007424 */ /* 0x000fe400078e00ff */
[----:B------:R-:W-:Y:S01]  /*1db0*/  IMAD.MOV.U32 R6, RZ, RZ, R34 ;  /* 0x000000ffff067224 */ /* 0x000fe200078e0022 */
[----:B------:R1:W-:Y:S01]  /*1dc0*/  STL.128 [R1+0x110], R8 ;  /* 0x0001100801007387 */ /* 0x0003e20000100c00 */
[----:B------:R-:W-:-:S03]  /*1dd0*/  IMAD.MOV.U32 R7, RZ, RZ, R35 ;  /* 0x000000ffff077224 */ /* 0x000fc600078e0023 */
[----:B------:R0:W-:Y:S01]  /*1de0*/  STL [R1+0x100], R0 ;  /* 0x0001000001007387 */ /* 0x0001e20000100800 */
[----:B-----5:R-:W-:Y:S01]  /*1df0*/  IMAD.U32 R4, RZ, RZ, UR4 ;  /* 0x00000004ff047e24 */ /* 0x020fe2000f8e00ff */
[----:B-1----:R-:W-:Y:S01]  /*1e00*/  MOV R8, R66 ;  /* 0x0000004200087202 */ /* 0x002fe20000000f00 */
[----:B------:R-:W-:Y:S02]  /*1e10*/  IMAD.MOV.U32 R9, RZ, RZ, R67 ;  /* 0x000000ffff097224 */ /* 0x000fe400078e0043 */
[----:B------:R-:W-:-:S03]  /*1e20*/  IMAD.U32 R5, RZ, RZ, UR5 ;  /* 0x00000005ff057e24 */ /* 0x000fc6000f8e00ff */
[----:B------:R1:W-:Y:S04]  /*1e30*/  STL.64 [R1+0x108], R8 ;  /* 0x0001080801007387 */ /* 0x0003e80000100a00 */
[----:B------:R-:W-:-:S07]  /*1e40*/  LEPC R20, `(.L_x_78) ;  /* 0x000000001014794e */ /* 0x000fce0000000000 */
[----:B01234-:R-:W-:Y:S05]  /*1e50*/  CALL.ABS.NOINC R12 ;  /* 0x000000000c007343 */ /* 0x01ffea0003c00000 */
.L_x_78:
[----:B------:R-:W-:Y:S05]  /*1e60*/  BSYNC.RECONVERGENT B6 ;  /* 0x0000000000067941 */ /* 0x000fea0003800200 */
.L_x_77:
[----:B0-----:R-:W5:Y:S04]  /*1e70*/  LDG.E.64 R12, desc[UR36][R48.64] ;  /* 0x00000024300c7981 */ /* 0x001f68000c1e1b00 */
[----:B------:R-:W2:Y:S04]  /*1e80*/  LDG.E.64 R4, desc[UR36][R50.64] ;  /* 0x0000002432047981 */ /* 0x000ea8000c1e1b00 */
[----:B------:R-:W3:Y:S01]  /*1e90*/  LDG.E.64 R14, desc[UR36][R46.64+0x8] ;  /* 0x000008242e0e7981 */ /* 0x000ee2000c1e1b00 */
[----:B------:R-:W-:Y:S01]  /*1ea0*/  IADD3 R68, P0, PT, R26, 0x1, RZ ;  /* 0x000000011a447810 */ /* 0x000fe20007f1e0ff */
[----:B------:R-:W-:Y:S04]  /*1eb0*/  BSSY.RECONVERGENT B0, `(.L_x_79) ;  /* 0x0000028000007945 */ /* 0x000fe80003800200 */
[----:B------:R-:W-:Y:S01]  /*1ec0*/  IMAD.X R69, RZ, RZ, R27, P0 ;  /* 0x000000ffff457224 */ /* 0x000fe200000e061b */
[----:B------:R-:W-:-:S04]  /*1ed0*/  ISETP.GT.AND P0, PT, R22, 0x4, PT ;  /* 0x000000041600780c */ /* 0x000fc80003f04270 */
[----:B------:R0:W-:Y:S01]  /*1ee0*/  STL.64 [R1+0x70], R68 ;  /* 0x0000704401007387 */ /* 0x0001e20000100a00 */
[----:B-----5:R-:W-:Y:S02]  /*1ef0*/  DADD R6, -R36, R12 ;  /* 0x0000000024067229 */ /* 0x020fe4000000010c */
[----:B--2---:R-:W-:-:S06]  /*1f00*/  DADD R4, -R40, R4 ;  /* 0x0000000028047229 */ /* 0x004fcc0000000104 */
[----:B------:R-:W-:Y:S02]  /*1f10*/  DMUL R6, R6, R6 ;  /* 0x0000000606067228 */ /* 0x000fe40000000000 */
[----:B---3--:R-:W-:-:S06]  /*1f20*/  DADD R8, -R38, R14 ;  /* 0x0000000026087229 */ /* 0x008fcc000000010e */
        /* <DEDUP_REMOVED lines=11> */
[----:B------:R-:W-:Y:S01]  /*1fe0*/  DFMA R58, R6, R4, R16 ;  /* 0x00000004063a722b */ /* 0x000fe20000000010 */
[----:B------:R-:W-:Y:S01]  /*1ff0*/  IMAD.MOV.U32 R6, RZ, RZ, R24 ;  /* 0x000000ffff067224 */ /* 0x000fe200078e0018 */
[----:B------:R-:W-:Y:S01]  /*2000*/  MOV R5, R63 ;  /* 0x0000003f00057202 */ /* 0x000fe20000000f00 */
[----:B------:R-:W-:Y:S02]  /*2010*/  IMAD.MOV.U32 R7, RZ, RZ, R25 ;  /* 0x000000ffff077224 */ /* 0x000fe400078e0019 */
[----:B------:R-:W-:-:S03]  /*2020*/  IMAD.MOV.U32 R4, RZ, RZ, R62 ;  /* 0x000000ffff047224 */ /* 0x000fc600078e003e */
[----:B------:R-:W-:Y:S02]  /*2030*/  DMUL R60, R20, R58 ;  /* 0x0000003a143c7228 */ /* 0x000fe40000000000 */
[----:B------:R-:W-:Y:S01]  /*2040*/  VIADD R9, R59, 0xfff00000 ;  /* 0xfff000003b097836 */ /* 0x000fe20000000000 */
[----:B------:R0:W-:Y:S01]  /*2050*/  STL.128 [R1+0x60], R4 ;  /* 0x0000600401007387 */ /* 0x0001e20000100c00 */
[----:B------:R-:W-:-:S04]  /*2060*/  IMAD.MOV.U32 R8, RZ, RZ, R58 ;  /* 0x000000ffff087224 */ /* 0x000fc800078e003a */
[----:B------:R-:W-:-:S08]  /*2070*/  DFMA R10, R60, -R60, R20 ;  /* 0x8000003c3c0a722b */ /* 0x000fd00000000014 */
[----:B------:R-:W-:Y:S01]  /*2080*/  DFMA R56, R10, R8, R60 ;  /* 0x000000080a38722b */ /* 0x000fe2000000003c */
[----:B------:R-:W-:Y:S10]  /*2090*/  @!P1 BRA `(.L_x_80) ;  /* 0x0000000000249947 */ /* 0x000ff40003800000 */
[----:B0-----:R-:W-:Y:S01]  /*20a0*/  IMAD.MOV.U32 R4, RZ, RZ, R58 ;  /* 0x000000ffff047224 */ /* 0x001fe200078e003a */
[----:B------:R-:W-:Y:S01]  /*20b0*/  MOV R8, 0x2110 ;  /* 0x0000211000087802 */ /* 0x000fe20000000f00 */
[----:B------:R-:W-:Y:S02]  /*20c0*/  IMAD.MOV.U32 R0, RZ, RZ, R20 ;  /* 0x000000ffff007224 */ /* 0x000fe400078e0014 */
[----:B------:R-:W-:Y:S02]  /*20d0*/  IMAD.MOV.U32 R3, RZ, RZ, R21 ;  /* 0x000000ffff037224 */ /* 0x000fe400078e0015 */
[----:B------:R-:W-:Y:S02]  /*20e0*/  IMAD.MOV.U32 R6, RZ, RZ, R60 ;  /* 0x000000ffff067224 */ /* 0x000fe400078e003c */
[----:B------:R-:W-:-:S07]  /*20f0*/  IMAD.MOV.U32 R7, RZ, RZ, R61 ;  /* 0x000000ffff077224 */ /* 0x000fce00078e003d */
[----:B-1--4-:R-:W-:Y:S05]  /*2100*/  CALL.REL.NOINC `($__internal_1_$__cuda_sm20_dsqrt_rn_f64_mediumpath_v1) ;  /* 0x0000005c00387944 */ /* 0x012fea0003c00000 */
[----:B------:R-:W-:Y:S02]  /*2110*/  IMAD.MOV.U32 R56, RZ, RZ, R4 ;  /* 0x000000ffff387224 */ /* 0x000fe400078e0004 */
[----:B------:R-:W-:-:S07]  /*2120*/  IMAD.MOV.U32 R57, RZ, RZ, R5 ;  /* 0x000000ffff397224 */ /* 0x000fce00078e0005 */
.L_x_80:
[----:B------:R-:W-:Y:S05]  /*2130*/  BSYNC.RECONVERGENT B0 ;  /* 0x0000000000007941 */ /* 0x000fea0003800200 */
.L_x_79:
[----:B------:R2:W-:Y:S01]  /*2140*/  STL.64 [R1+0xe0], R56 ;  /* 0x0000e03801007387 */ /* 0x0005e20000100a00 */
[----:B------:R-:W-:Y:S04]  /*2150*/  BSSY.RECONVERGENT B6, `(.L_x_81) ;  /* 0x0000018000067945 */ /* 0x000fe80003800200 */
[----:B------:R-:W-:Y:S05]  /*2160*/  @P0 BRA `(.L_x_82) ;  /* 0x0000000000580947 */ /* 0x000fea0003800000 */
[----:B------:R-:W-:Y:S01]  /*2170*/  IMAD.MOV.U32 R8, RZ, RZ, R24 ;  /* 0x000000ffff087224 */ /* 0x000fe200078e0018 */
[----:B------:R-:W-:Y:S01]  /*2180*/  MOV R10, R68 ;  /* 0x00000044000a7202 */ /* 0x000fe20000000f00 */
[----:B------:R-:W-:Y:S01]  /*2190*/  IMAD.MOV.U32 R9, RZ, RZ, R25 ;  /* 0x000000ffff097224 */ /* 0x000fe200078e0019 */
[----:B------:R-:W-:Y:S01]  /*21a0*/  MOV R3, 0xa8 ;  /* 0x000000a800037802 */ /* 0x000fe20000000f00 */
[----:B------:R-:W-:Y:S01]  /*21b0*/  IMAD.MOV.U32 R11, RZ, RZ, R69 ;  /* 0x000000ffff0b7224 */ /* 0x000fe200078e0045 */
[----:B------:R-:W-:Y:S01]  /*21c0*/  STL.64 [R1+0x120], R56 ;  /* 0x0001203801007387 */ /* 0x000fe20000100a00 */
[----:B------:R-:W-:Y:S01]  /*21d0*/  IMAD.MOV.U32 R0, RZ, RZ, 0x4 ;  /* 0x00000004ff007424 */ /* 0x000fe200078e00ff */
[----:B------:R3:W1:Y:S01]  /*21e0*/  LDC.64 R12, c[0x4][R3] ;  /* 0x01000000030c7b82 */ /* 0x0006620000000a00 */
[----:B------:R-:W5:Y:S01]  /*21f0*/  LDCU.64 UR4, c[0x4][0x20] ;  /* 0x01000400ff0477ac */ /* 0x000f620008000a00 */
[----:B------:R4:W-:Y:S01]  /*2200*/  STL.128 [R1+0x110], R8 ;  /* 0x0001100801007387 */ /* 0x0009e20000100c00 */
[----:B0-----:R-:W-:-:S02]  /*2210*/  IMAD.MOV.U32 R6, RZ, RZ, R34 ;  /* 0x000000ffff067224 */ /* 0x001fc400078e0022 */
[----:B------:R-:W-:Y:S01]  /*2220*/  IMAD.MOV.U32 R7, RZ, RZ, R35 ;  /* 0x000000ffff077224 */ /* 0x000fe200078e0023 */
[----:B------:R3:W-:Y:S01]  /*2230*/  STL [R1+0x100], R0 ;  /* 0x0001000001007387 */ /* 0x0007e20000100800 */
[----:B----4-:R-:W-:Y:S02]  /*2240*/  IMAD.MOV.U32 R8, RZ, RZ, R62 ;  /* 0x000000ffff087224 */ /* 0x010fe400078e003e */
[----:B------:R-:W-:Y:S02]  /*2250*/  IMAD.MOV.U32 R9, RZ, RZ, R63 ;  /* 0x000000ffff097224 */ /* 0x000fe400078e003f */
[----:B-----5:R-:W-:Y:S02]  /*2260*/  IMAD.U32 R4, RZ, RZ, UR4 ;  /* 0x00000004ff047e24 */ /* 0x020fe4000f8e00ff */
[----:B------:R-:W-:Y:S01]  /*2270*/  IMAD.U32 R5, RZ, RZ, UR5 ;  /* 0x00000005ff057e24 */ /* 0x000fe2000f8e00ff */
[----:B------:R3:W-:Y:S06]  /*2280*/  STL.64 [R1+0x108], R8 ;  /* 0x0001080801007387 */ /* 0x0007ec0000100a00 */
[----:B------:R-:W-:-:S07]  /*2290*/  LEPC R20, `(.L_x_83) ;  /* 0x000000001014794e */ /* 0x000fce0000000000 */
[----:B-123--:R-:W-:Y:S05]  /*22a0*/  CALL.ABS.NOINC R12 ;  /* 0x000000000c007343 */ /* 0x00efea0003c00000 */
.L_x_83:
[----:B------:R3:W5:Y:S04]  /*22b0*/  LDG.E.64 R12, desc[UR36][R48.64] ;  /* 0x00000024300c7981 */ /* 0x000768000c1e1b00 */
[----:B------:R3:W5:Y:S02]  /*22c0*/  LDG.E.64 R14, desc[UR36][R46.64+0x8] ;  /* 0x000008242e0e7981 */ /* 0x000764000c1e1b00 */
.L_x_82:
[----:B------:R-:W-:Y:S05]  /*22d0*/  BSYNC.RECONVERGENT B6 ;  /* 0x0000000000067941 */ /* 0x000fea0003800200 */
.L_x_81:
[----:B0-----:R-:W2:Y:S01]  /*22e0*/  LDG.E.64 R4, desc[UR36][R50.64+0x8] ;  /* 0x0000082432047981 */ /* 0x001ea2000c1e1b00 */
[----:B-----5:R-:W-:Y:S01]  /*22f0*/  DADD R12, -R36, R12 ;  /* 0x00000000240c7229 */ /* 0x020fe2000000010c */
[----:B------:R-:W-:Y:S01]  /*2300*/  BSSY.RECONVERGENT B0, `(.L_x_84) ;  /* 0x0000028000007945 */ /* 0x000fe20003800200 */
[----:B------:R-:W-:Y:S01]  /*2310*/  DADD R6, -R38, R14 ;  /* 0x0000000026067229 */ /* 0x000fe2000000010e */
[----:B------:R-:W-:-:S05]  /*2320*/  ISETP.GT.AND P0, PT, R22, 0x4, PT ;  /* 0x000000041600780c */ /* 0x000fca0003f04270 */
[----:B------:R-:W-:Y:S02]  /*2330*/  DMUL R12, R12, R12 ;  /* 0x0000000c0c0c7228 */ /* 0x000fe40000000000 */
[----:B--2---:R-:W-:-:S08]  /*2340*/  DADD R4, -R40, R4 ;  /* 0x0000000028047229 */ /* 0x004fd00000000104 */
[----:B------:R-:W-:-:S08]  /*2350*/  DFMA R12, R4, R4, R12 ;  /* 0x00000004040c722b */ /* 0x000fd0000000000c */
[----:B------:R-:W-:Y:S01]  /*2360*/  DFMA R20, R6, R6, R12 ;  /* 0x000000060614722b */ /* 0x000fe2000000000c */
[----:B------:R-:W-:Y:S01]  /*2370*/  IMAD.MOV.U32 R6, RZ, RZ, 0x0 ;  /* 0x00000000ff067424 */ /* 0x000fe200078e00ff */
[----:B------:R-:W-:Y:S01]  /*2380*/  MOV R12, R66 ;  /* 0x00000042000c7202 */ /* 0x000fe20000000f00 */
[----:B------:R-:W-:-:S03]  /*2390*/  IMAD.MOV.U32 R7, RZ, RZ, 0x3fd80000 ;  /* 0x3fd80000ff077424 */ /* 0x000fc600078e00ff */
[----:B------:R-:W0:Y:S01]  /*23a0*/  MUFU.RSQ64H R17, R21 ;  /* 0x0000001500117308 */ /* 0x000e220000001c00 */
[----:B------:R-:W-:-:S03]  /*23b0*/  IMAD.MOV.U32 R13, RZ, RZ, R67 ;  /* 0x000000ffff0d7224 */ /* 0x000fc600078e0043 */
[----:B------:R-:W-:Y:S02]  /*23c0*/  VIADD R16, R21, 0xfcb00000 ;  /* 0xfcb0000015107836 */ /* 0x000fe40000000000 */
[----:B------:R2:W-:Y:S03]  /*23d0*/  STL.64 [R1+0x78], R12 ;  /* 0x0000780c01007387 */ /* 0x0005e60000100a00 */
[----:B------:R-:W-:Y:S01]  /*23e0*/  ISETP.GE.U32.AND P1, PT, R16, 0x7ca00000, PT ;  /* 0x7ca000001000780c */ /* 0x000fe20003f26070 */
[----:B0-----:R-:W-:-:S08]  /*23f0*/  DMUL R4, R16, R16 ;  /* 0x0000001010047228 */ /* 0x001fd00000000000 */
        /* <DEDUP_REMOVED lines=15> */
[----:B--2---:R-:W-:Y:S01]  /*24f0*/  IMAD.MOV.U32 R4, RZ, RZ, R60 ;  /* 0x000000ffff047224 */ /* 0x004fe200078e003c */
[----:B------:R-:W-:Y:S01]  /*2500*/  MOV R8, 0x2560 ;  /* 0x0000256000087802 */ /* 0x000fe20000000f00 */
[----:B------:R-:W-:Y:S02]  /*2510*/  IMAD.MOV.U32 R0, RZ, RZ, R20 ;  /* 0x000000ffff007224 */ /* 0x000fe400078e0014 */
[----:B------:R-:W-:Y:S02]  /*2520*/  IMAD.MOV.U32 R3, RZ, RZ, R21 ;  /* 0x000000ffff037224 */ /* 0x000fe400078e0015 */
[----:B------:R-:W-:Y:S02]  /*2530*/  IMAD.MOV.U32 R6, RZ, RZ, R64 ;  /* 0x000000ffff067224 */ /* 0x000fe400078e0040 */
[----:B------:R-:W-:-:S07]  /*2540*/  IMAD.MOV.U32 R7, RZ, RZ, R65 ;  /* 0x000000ffff077224 */ /* 0x000fce00078e0041 */
[----:B-1-34-:R-:W-:Y:S05]  /*2550*/  CALL.REL.NOINC `($__internal_1_$__cuda_sm20_dsqrt_rn_f64_mediumpath_v1) ;  /* 0x0000005800247944 */ /* 0x01afea0003c00000 */
[----:B------:R-:W-:Y:S02]  /*2560*/  IMAD.MOV.U32 R58, RZ, RZ, R4 ;  /* 0x000000ffff3a7224 */ /* 0x000fe400078e0004 */
[----:B------:R-:W-:-:S07]  /*2570*/  IMAD.MOV.U32 R59, RZ, RZ, R5 ;  /* 0x000000ffff3b7224 */ /* 0x000fce00078e0005 */
.L_x_85:
[----:B------:R-:W-:Y:S05]  /*2580*/  BSYNC.RECONVERGENT B0 ;  /* 0x0000000000007941 */ /* 0x000fea0003800200 */
.L_x_84:
[----:B------:R0:W-:Y:S01]  /*2590*/  STL.64 [R1+0xe8], R58 ;  /* 0x0000e83a01007387 */ /* 0x0001e20000100a00 */
[----:B------:R-:W-:Y:S04]  /*25a0*/  BSSY.RECONVERGENT B6, `(.L_x_86) ;  /* 0x0000017000067945 */ /* 0x000fe80003800200 */
[----:B------:R-:W-:Y:S05]  /*25b0*/  @P0 BRA `(.L_x_87) ;  /* 0x0000000000540947 */ /* 0x000fea0003800000 */
[----:B------:R-:W-:Y:S01]  /*25c0*/  MOV R8, R24 ;  /* 0x0000001800087202 */ /* 0x000fe20000000f00 */
[----:B------:R-:W-:Y:S01]  /*25d0*/  IMAD.MOV.U32 R9, RZ, RZ, R25 ;  /* 0x000000ffff097224 */ /* 0x000fe200078e0019 */
[----:B------:R-:W-:Y:S01]  /*25e0*/  MOV R3, 0xa8 ;  /* 0x000000a800037802 */ /* 0x000fe20000000f00 */
[----:B------:R-:W-:Y:S01]  /*25f0*/  IMAD.MOV.U32 R10, RZ, RZ, R68 ;  /* 0x000000ffff0a7224 */ /* 0x000fe200078e0044 */
[----:B------:R-:W-:Y:S01]  /*2600*/  STL.64 [R1+0x120], R58 ;  /* 0x0001203a01007387 */ /* 0x000fe20000100a00 */
[----:B------:R-:W-:Y:S01]  /*2610*/  IMAD.MOV.U32 R11, RZ, RZ, R69 ;  /* 0x000000ffff0b7224 */ /* 0x000fe200078e0045 */
[----:B--2---:R2:W0:Y:S01]  /*2620*/  LDC.64 R12, c[0x4][R3] ;  /* 0x01000000030c7b82 */ /* 0x0044220000000a00 */
[----:B------:R-:W-:Y:S01]  /*2630*/  IMAD.MOV.U32 R0, RZ, RZ, 0x5 ;  /* 0x00000005ff007424 */ /* 0x000fe200078e00ff */
[----:B------:R-:W5:Y:S01]  /*2640*/  LDCU.64 UR4, c[0x4][0x20] ;  /* 0x01000400ff0477ac */ /* 0x000f620008000a00 */
[----:B------:R-:W-:Y:S01]  /*2650*/  IMAD.MOV.U32 R6, RZ, RZ, R34 ;  /* 0x000000ffff067224 */ /* 0x000fe200078e0022 */
[----:B------:R1:W-:Y:S01]  /*2660*/  STL.128 [R1+0x110], R8 ;  /* 0x0001100801007387 */ /* 0x0003e20000100c00 */
[----:B------:R-:W-:-:S03]  /*2670*/  IMAD.MOV.U32 R7, RZ, RZ, R35 ;  /* 0x000000ffff077224 */ /* 0x000fc600078e0023 */
[----:B------:R2:W-:Y:S01]  /*2680*/  STL [R1+0x100], R0 ;  /* 0x0001000001007387 */ /* 0x0005e20000100800 */
[----:B-1----:R-:W-:Y:S02]  /*2690*/  IMAD.MOV.U32 R8, RZ, RZ, R66 ;  /* 0x000000ffff087224 */ /* 0x002fe400078e0042 */
[----:B------:R-:W-:Y:S02]  /*26a0*/  IMAD.MOV.U32 R9, RZ, RZ, R67 ;  /* 0x000000ffff097224 */ /* 0x000fe400078e0043 */
[----:B-----5:R-:W-:Y:S02]  /*26b0*/  IMAD.U32 R4, RZ, RZ, UR4 ;  /* 0x00000004ff047e24 */ /* 0x020fe4000f8e00ff */
[----:B------:R-:W-:Y:S01]  /*26c0*/  IMAD.U32 R5, RZ, RZ, UR5 ;  /* 0x00000005ff057e24 */ /* 0x000fe2000f8e00ff */
[----:B------:R2:W-:Y:S06]  /*26d0*/  STL.64 [R1+0x108], R8 ;  /* 0x0001080801007387 */ /* 0x0005ec0000100a00 */
[----:B------:R-:W-:-:S07]  /*26e0*/  LEPC R20, `(.L_x_88) ;  /* 0x000000001014794e */ /* 0x000fce0000000000 */
[----:B0-234-:R-:W-:Y:S05]  /*26f0*/  CALL.ABS.NOINC R12 ;  /* 0x000000000c007343 */ /* 0x01dfea0003c00000 */
.L_x_88:
[----:B------:R0:W5:Y:S02]  /*2700*/  LDG.E.64 R14, desc[UR36][R46.64+0x8] ;  /* 0x000008242e0e7981 */ /* 0x000164000c1e1b00 */
.L_x_87:
[----:B------:R-:W-:Y:S05]  /*2710*/  BSYNC.RECONVERGENT B6 ;  /* 0x0000000000067941 */ /* 0x000fea0003800200 */
.L_x_86:
[----:B--2---:R-:W2:Y:S04]  /*2720*/  LDG.E.64 R12, desc[UR36][R48.64+0x8] ;  /* 0x00000824300c7981 */ /* 0x004ea8000c1e1b00 */
[----:B------:R-:W3:Y:S01]  /*2730*/  LDG.E.64 R4, desc[UR36][R50.64] ;  /* 0x0000002432047981 */ /* 0x000ee2000c1e1b00 */
[----:B-----5:R-:W-:Y:S01]  /*2740*/  DADD R10, -R38, R14 ;  /* 0x00000000260a7229 */ /* 0x020fe2000000010e */
[----:B------:R-:W-:Y:S01]  /*2750*/  IMAD.MOV.U32 R8, RZ, RZ, R68 ;  /* 0x000000ffff087224 */ /* 0x000fe200078e0044 */
[----:B------:R-:W-:Y:S01]  /*2760*/  BSSY.RECONVERGENT B0, `(.L_x_89) ;  /* 0x0000029000007945 */ /* 0x000fe20003800200 */
[----:B------:R-:W-:Y:S01]  /*2770*/  IMAD.MOV.U32 R9, RZ, RZ, R69 ;  /* 0x000000ffff097224 */ /* 0x000fe200078e0045 */
[----:B------:R-:W-:Y:S01]  /*2780*/  ISETP.GT.AND P0, PT, R22, 0x4, PT ;  /* 0x000000041600780c */ /* 0x000fe20003f04270 */
[----:B------:R-:W-:-:S02]  /*2790*/  IMAD.MOV.U32 R16, RZ, RZ, R62 ;  /* 0x000000ffff107224 */ /* 0x000fc400078e003e */
[----:B------:R-:W-:Y:S01]  /*27a0*/  IMAD.MOV.U32 R17, RZ, RZ, R63 ;  /* 0x000000ffff117224 */ /* 0x000fe200078e003f */
[----:B------:R0:W-:Y:S04]  /*27b0*/  STL.64 [R1+0xa0], R8 ;  /* 0x0000a00801007387 */ /* 0x0001e80000100a00 */
[----:B------:R0:W-:Y:S01]  /*27c0*/  STL.128 [R1+0x90], R16 ;  /* 0x0000901001007387 */ /* 0x0001e20000100c00 */
[----:B--2---:R-:W-:Y:S02]  /*27d0*/  DADD R6, -R36, R12 ;  /* 0x0000000024067229 */ /* 0x004fe4000000010c */
[----:B---3--:R-:W-:-:S06]  /*27e0*/  DADD R4, -R40, R4 ;  /* 0x0000000028047229 */ /* 0x008fcc0000000104 */
[----:B------:R-:W-:-:S08]  /*27f0*/  DMUL R6, R6, R6 ;  /* 0x0000000606067228 */ /* 0x000fd00000000000 */
[----:B------:R-:W-:-:S08]  /*2800*/  DFMA R6, R4, R4, R6 ;  /* 0x000000040406722b */ /* 0x000fd00000000006 */
[----:B------:R-:W-:Y:S01]  /*2810*/  DFMA R10, R10, R10, R6 ;  /* 0x0000000a0a0a722b */ /* 0x000fe20000000006 */
[----:B------:R-:W-:Y:S01]  /*2820*/  IMAD.MOV.U32 R6, RZ, RZ, 0x0 ;  /* 0x00000000ff067424 */ /* 0x000fe200078e00ff */
[----:B------:R-:W-:-:S04]  /*2830*/  MOV R7, 0x3fd80000 ;  /* 0x3fd8000000077802 */ /* 0x000fc80000000f00 */
        /* <DEDUP_REMOVED lines=15> */
[----:B------:R-:W-:Y:S01]  /*2930*/  MOV R8, 0x29d0 ;  /* 0x000029d000087802 */ /* 0x000fe20000000f00 */
[----:B------:R-:W-:Y:S02]  /*2940*/  IMAD.MOV.U32 R3, RZ, RZ, R11 ;  /* 0x000000ffff037224 */ /* 0x000fe400078e000b */
[----:B------:R-:W-:Y:S02]  /*2950*/  IMAD.MOV.U32 R10, RZ, RZ, R6 ;  /* 0x000000ffff0a7224 */ /* 0x000fe400078e0006 */
[----:B------:R-:W-:Y:S01]  /*2960*/  IMAD.MOV.U32 R11, RZ, RZ, R7 ;  /* 0x000000ffff0b7224 */ /* 0x000fe200078e0007 */
[----:B------:R-:W-:Y:S01]  /*2970*/  MOV R7, R61 ;  /* 0x0000003d00077202 */ /* 0x000fe20000000f00 */
[----:B------:R-:W-:Y:S02]  /*2980*/  IMAD.MOV.U32 R4, RZ, RZ, R64 ;  /* 0x000000ffff047224 */ /* 0x000fe400078e0040 */
[----:B------:R-:W-:-:S02]  /*2990*/  IMAD.MOV.U32 R6, RZ, RZ, R60 ;  /* 0x000000ffff067224 */ /* 0x000fc400078e003c */
[----:B------:R-:W-:Y:S02]  /*29a0*/  IMAD.MOV.U32 R16, RZ, RZ, R20 ;  /* 0x000000ffff107224 */ /* 0x000fe400078e0014 */
[----:B------:R-:W-:-:S07]  /*29b0*/  IMAD.MOV.U32 R9, RZ, RZ, R5 ;  /* 0x000000ffff097224 */ /* 0x000fce00078e0005 */
[----:B-1--4-:R-:W-:Y:S05]  /*29c0*/  CALL.REL.NOINC `($__internal_1_$__cuda_sm20_dsqrt_rn_f64_mediumpath_v1) ;  /* 0x0000005400087944 */ /* 0x012fea0003c00000 */
[----:B------:R-:W-:Y:S02]  /*29d0*/  IMAD.MOV.U32 R82, RZ, RZ, R4 ;  /* 0x000000ffff527224 */ /* 0x000fe400078e0004 */
[----:B------:R-:W-:-:S07]  /*29e0*/  IMAD.MOV.U32 R83, RZ, RZ, R5 ;  /* 0x000000ffff537224 */ /* 0x000fce00078e0005 */
.L_x_90:
[----:B------:R-:W-:Y:S05]  /*29f0*/  BSYNC.RECONVERGENT B0 ;  /* 0x0000000000007941 */ /* 0x000fea0003800200 */
.L_x_89:
        /* <DEDUP_REMOVED lines=8> */
[----:B------:R2:W3:Y:S01]  /*2a80*/  LDC.64 R12, c[0x4][R3] ;  /* 0x01000000030c7b82 */ /* 0x0004e20000000a00 */
        /* <DEDUP_REMOVED lines=8> */
[----:B------:R-:W-:Y:S01]  /*2b10*/  MOV R5, UR5 ;  /* 0x0000000500057c02 */ /* 0x000fe20008000f00 */
[----:B-1----:R-:W-:Y:S02]  /*2b20*/  IMAD.MOV.U32 R8, RZ, RZ, R62 ;  /* 0x000000ffff087224 */ /* 0x002fe400078e003e */
[----:B------:R-:W-:-:S05]  /*2b30*/  IMAD.MOV.U32 R9, RZ, RZ, R63 ;  /* 0x000000ffff097224 */ /* 0x000fca00078e003f */
[----:B------:R2:W-:Y:S02]  /*2b40*/  STL.64 [R1+0x108], R8 ;  /* 0x0001080801007387 */ /* 0x0005e40000100a00 */
[----:B------:R-:W-:-:S07]  /*2b50*/  LEPC R20, `(.L_x_93) ;  /* 0x000000001014794e */ /* 0x000fce0000000000 */
[----:B0-234-:R-:W-:Y:S05]  /*2b60*/  CALL.ABS.NOINC R12 ;  /* 0x000000000c007343 */ /* 0x01dfea0003c00000 */
.L_x_93:
[----:B------:R2:W5:Y:S04]  /*2b70*/  LDG.E.64 R12, desc[UR36][R48.64+0x8] ;  /* 0x00000824300c7981 */ /* 0x000568000c1e1b00 */
[----:B------:R2:W5:Y:S02]  /*2b80*/  LDG.E.64 R14, desc[UR36][R46.64+0x8] ;  /* 0x000008242e0e7981 */ /* 0x000564000c1e1b00 */
.L_x_92:
[----:B------:R-:W-:Y:S05]  /*2b90*/  BSYNC.RECONVERGENT B6 ;  /* 0x0000000000067941 */ /* 0x000fea0003800200 */
.L_x_91:
[----:B------:R-:W3:Y:S01]  /*2ba0*/  LDG.E.64 R50, desc[UR36][R50.64+0x8] ;  /* 0x0000082432327981 */ /* 0x000ee2000c1e1b00 */
[----:B-----5:R-:W-:Y:S01]  /*2bb0*/  DADD R12, -R36, R12 ;  /* 0x00000000240c7229 */ /* 0x020fe2000000010c */
[----:B------:R-:W-:Y:S01]  /*2bc0*/  IMAD.MOV.U32 R6, RZ, RZ, 0x0 ;  /* 0x00000000ff067424 */ /* 0x000fe200078e00ff */
[----:B------:R-:W-:Y:S01]  /*2bd0*/  DADD R14, -R38, R14 ;  /* 0x00000000260e7229 */ /* 0x000fe2000000010e */
[----:B------:R-:W-:Y:S01]  /*2be0*/  IMAD.MOV.U32 R7, RZ, RZ, 0x3fd80000 ;  /* 0x3fd80000ff077424 */ /* 0x000fe200078e00ff */
[----:B------:R-:W-:Y:S01]  /*2bf0*/  BSSY.RECONVERGENT B0, `(.L_x_94) ;  /* 0x0000026000007945 */ /* 0x000fe20003800200 */
[----:B------:R-:W-:-:S03]  /*2c00*/  ISETP.GT.AND P0, PT, R22, 0x4, PT ;  /* 0x000000041600780c */ /* 0x000fc60003f04270 */
[----:B------:R-:W-:Y:S02]  /*2c10*/  DMUL R12, R12, R12 ;  /* 0x0000000c0c0c7228 */ /* 0x000fe40000000000 */
[----:B---3--:R-:W-:-:S08]  /*2c20*/  DADD R40, -R40, R50 ;  /* 0x0000000028287229 */ /* 0x008fd00000000132 */
[----:B------:R-:W-:-:S08]  /*2c30*/  DFMA R12, R40, R40, R12 ;  /* 0x00000028280c722b */ /* 0x000fd0000000000c */
[----:B------:R-:W-:Y:S01]  /*2c40*/  DFMA R16, R14, R14, R12 ;  /* 0x0000000e0e10722b */ /* 0x000fe2000000000c */
[----:B------:R-:W-:Y:S02]  /*2c50*/  IMAD.MOV.U32 R12, RZ, RZ, R66 ;  /* 0x000000ffff0c7224 */ /* 0x000fe400078e0042 */
[----:B------:R-:W-:-:S03]  /*2c60*/  IMAD.MOV.U32 R13, RZ, RZ, R67 ;  /* 0x000000ffff0d7224 */ /* 0x000fc600078e0043 */
[----:B------:R-:W3:Y:S02]  /*2c70*/  MUFU.RSQ64H R15, R17 ;  /* 0x00000011000f7308 */ /* 0x000ee40000001c00 */
[----:B------:R0:W-:Y:S02]  /*2c80*/  STL.64 [R1+0xa8], R12 ;  /* 0x0000a80c01007387 */ /* 0x0001e40000100a00 */
[----:B------:R-:W-:-:S05]  /*2c90*/  VIADD R14, R17, 0xfcb00000 ;  /* 0xfcb00000110e7836 */ /* 0x000fca0000000000 */
[----:B------:R-:W-:Y:S01]  /*2ca0*/  ISETP.GE.U32.AND P1, PT, R14, 0x7ca00000, PT ;  /* 0x7ca000000e00780c */ /* 0x000fe20003f26070 */
[----:B---3--:R-:W-:-:S08]  /*2cb0*/  DMUL R4, R14, R14 ;  /* 0x0000000e0e047228 */ /* 0x008fd00000000000 */
        /* <DEDUP_REMOVED lines=9> */
[----:B------:R-:W-:Y:S01]  /*2d50*/  VIADD R9, R21, 0xfff00000 ;  /* 0xfff0000015097836 */ /* 0x000fe20000000000 */
[----:B------:R-:W-:Y:S01]  /*2d60*/  MOV R8, R20 ;  /* 0x0000001400087202 */ /* 0x000fe20000000f00 */
[----:B------:R0:W-:Y:S04]  /*2d70*/  STL.128 [R1+0xb0], R4 ;  /* 0x0000b00401007387 */ /* 0x0001e80000100c00 */
[----:B------:R-:W-:-:S08]  /*2d80*/  DFMA R10, R36, -R36, R16 ;  /* 0x80000024240a722b */ /* 0x000fd00000000010 */
[----:B------:R-:W-:Y:S01]  /*2d90*/  DFMA R80, R10, R8, R36 ;  /* 0x000000080a50722b */ /* 0x000fe20000000024 */
[----:B------:R-:W-:Y:S10]  /*2da0*/  @!P1 BRA `(.L_x_95) ;  /* 0x0000000000289947 */ /* 0x000ff40003800000 */
[----:B------:R-:W-:Y:S01]  /*2db0*/  IMAD.MOV.U32 R0, RZ, RZ, R16 ;  /* 0x000000ffff007224 */ /* 0x000fe200078e0010 */
[----:B------:R-:W-:Y:S01]  /*2dc0*/  MOV R8, 0x2e30 ;  /* 0x00002e3000087802 */ /* 0x000fe20000000f00 */
[----:B0-----:R-:W-:Y:S02]  /*2dd0*/  IMAD.MOV.U32 R4, RZ, RZ, R20 ;  /* 0x000000ffff047224 */ /* 0x001fe400078e0014 */
[----:B------:R-:W-:Y:S02]  /*2de0*/  IMAD.MOV.U32 R3, RZ, RZ, R17 ;  /* 0x000000ffff037224 */ /* 0x000fe400078e0011 */
[----:B------:R-:W-:Y:S02]  /*2df0*/  IMAD.MOV.U32 R6, RZ, RZ, R36 ;  /* 0x000000ffff067224 */ /* 0x000fe400078e0024 */
[----:B------:R-:W-:Y:S02]  /*2e00*/  IMAD.MOV.U32 R7, RZ, RZ, R37 ;  /* 0x000000ffff077224 */ /* 0x000fe400078e0025 */
[----:B------:R-:W-:-:S07]  /*2e10*/  IMAD.MOV.U32 R16, RZ, RZ, R14 ;  /* 0x000000ffff107224 */ /* 0x000fce00078e000e */
[----:B-12-4-:R-:W-:Y:S05]  /*2e20*/  CALL.REL.NOINC `($__internal_1_$__cuda_sm20_dsqrt_rn_f64_mediumpath_v1) ;  /* 0x0000004c00f07944 */ /* 0x016fea0003c00000 */
[----:B------:R-:W-:Y:S02]  /*2e30*/  IMAD.MOV.U32 R80, RZ, RZ, R4 ;  /* 0x000000ffff507224 */ /* 0x000fe400078e0004 */
[----:B------:R-:W-:-:S07]  /*2e40*/  IMAD.MOV.U32 R81, RZ, RZ, R5 ;  /* 0x000000ffff517224 */ /* 0x000fce00078e0005 */
.L_x_95:
[----:B------:R-:W-:Y:S05]  /*2e50*/  BSYNC.RECONVERGENT B0 ;  /* 0x0000000000007941 */ /* 0x000fea0003800200 */
.L_x_94:
        /* <DEDUP_REMOVED lines=10> */
[----:B0-----:R0:W0:Y:S01]  /*2f00*/  LDC.64 R12, c[0x4][R3] ;  /* 0x01000000030c7b82 */ /* 0x0010220000000a00 */
[----:B------:R-:W5:Y:S01]  /*2f10*/  LDCU.64 UR4, c[0x4][0x20] ;  /* 0x01000400ff0477ac */ /* 0x000f620008000a00 */
[----:B------:R1:W-:Y:S01]  /*2f20*/  STL.128 [R1+0x110], R8 ;  /* 0x0001100801007387 */ /* 0x0003e20000100c00 */
[----:B------:R-:W-:-:S02]  /*2f30*/  IMAD.MOV.U32 R6, RZ, RZ, R34 ;  /* 0x000000ffff067224 */ /* 0x000fc400078e0022 */
[----:B------:R-:W-:Y:S01]  /*2f40*/  IMAD.MOV.U32 R7, RZ, RZ, R35 ;  /* 0x000000ffff077224 */ /* 0x000fe200078e0023 */
[----:B------:R0:W-:Y:S01]  /*2f50*/  STL [R1+0x100], R0 ;  /* 0x0001000001007387 */ /* 0x0001e20000100800 */
[----:B-1----:R-:W-:Y:S02]  /*2f60*/  IMAD.MOV.U32 R8, RZ, RZ, R66 ;  /* 0x000000ffff087224 */ /* 0x002fe400078e0042 */
[----:B------:R-:W-:Y:S02]  /*2f70*/  IMAD.MOV.U32 R9, RZ, RZ, R67 ;  /* 0x000000ffff097224 */ /* 0x000fe400078e0043 */
[----:B-----5:R-:W-:Y:S02]  /*2f80*/  IMAD.U32 R4, RZ, RZ, UR4 ;  /* 0x00000004ff047e24 */ /* 0x020fe4000f8e00ff */
[----:B------:R-:W-:Y:S01]  /*2f90*/  IMAD.U32 R5, RZ, RZ, UR5 ;  /* 0x00000005ff057e24 */ /* 0x000fe2000f8e00ff */
[----:B------:R1:W-:Y:S06]  /*2fa0*/  STL.64 [R1+0x108], R8 ;  /* 0x0001080801007387 */ /* 0x0003ec0000100a00 */
[----:B------:R-:W-:-:S07]  /*2fb0*/  LEPC R20, `(.L_x_97) ;  /* 0x000000001014794e */ /* 0x000fce0000000000 */
[----:B01234-:R-:W-:Y:S05]  /*2fc0*/  CALL.ABS.NOINC R12 ;  /* 0x000000000c007343 */ /* 0x01ffea0003c00000 */
.L_x_97:
[----:B------:R-:W-:Y:S05]  /*2fd0*/  BSYNC.RECONVERGENT B6 ;  /* 0x0000000000067941 */ /* 0x000fea0003800200 */
.L_x_96:
[C-C-:B------:R-:W-:Y:S02]  /*2fe0*/  DSETP.GT.AND P0, PT, R44.reuse, R42.reuse, PT ;  /* 0x0000002a2c00722a */ /* 0x140fe40003f04000 */
[----:B------:R-:W-:-:S04]  /*2ff0*/  DSETP.GEU.AND P1, PT, R44, R42, PT ;  /* 0x0000002a2c00722a */ /* 0x000fc80003f2e000 */
[----:B------:R-:W-:Y:S02]  /*3000*/  SEL R8, RZ, 0x1, !P0 ;  /* 0x00000001ff087807 */ /* 0x000fe40004000000 */
[----:B------:R-:W-:-:S03]  /*3010*/  SEL R0, RZ, 0x1, P1 ;  /* 0x00000001ff007807 */ /* 0x000fc60000800000 */
[--C-:B------:R-:W-:Y:S02]  /*3020*/  IMAD R9, R8, 0x8, R23.reuse ;  /* 0x0000000808097824 */ /* 0x100fe400078e0217 */
[----:B------:R-:W-:-:S03]  /*3030*/  IMAD R3, R0, 0x8, R23 ;  /* 0x0000000800037824 */ /* 0x000fc600078e0217 */
[----:B0-----:R-:W5:Y:S04]  /*3040*/  LDL.64 R6, [R9] ;  /* 0x0000000009067983 */ /* 0x001f680000100a00 */
[----:B------:R-:W2:Y:S01]  /*3050*/  LDL.64 R4, [R3] ;  /* 0x0000000003047983 */ /* 0x000ea20000100a00 */
[C---:B-----5:R-:W-:Y:S02]  /*3060*/  DSETP.GT.AND P0, PT, R52.reuse, R6, PT ;  /* 0x000000063400722a */ /* 0x060fe40003f04000 */
[----:B--2---:R-:W-:-:S04]  /*3070*/  DSETP.GEU.AND P1, PT, R52, R4, PT ;  /* 0x000000043400722a */ /* 0x004fc80003f2e000 */
[----:B------:R-:W-:Y:S02]  /*3080*/  SEL R8, R8, 0x2, !P0 ;  /* 0x0000000208087807 */ /* 0x000fe40004000000 */
[----:B------:R-:W-:-:S03]  /*3090*/  SEL R0, R0, 0x2, P1 ;  /* 0x0000000200007807 */ /* 0x000fc60000800000 */
[--C-:B------:R-:W-:Y:S02]  /*30a0*/  IMAD R11, R8, 0x8, R23.reuse ;  /* 0x00000008080b7824 */ /* 0x100fe400078e0217 */
[----:B------:R-:W-:-:S03]  /*30b0*/  IMAD R10, R0, 0x8, R23 ;  /* 0x00000008000a7824 */ /* 0x000fc600078e0217 */
[----:B------:R-:W2:Y:S04]  /*30c0*/  LDL.64 R6, [R11] ;  /* 0x000000000b067983 */ /* 0x000ea80000100a00 */
[----:B------:R-:W5:Y:S01]  /*30d0*/  LDL.64 R4, [R10] ;  /* 0x000000000a047983 */ /* 0x000f620000100a00 */
[C---:B--2---:R-:W-:Y:S02]  /*30e0*/  DSETP.GT.AND P0, PT, R54.reuse, R6, PT ;  /* 0x000000063600722a */ /* 0x044fe40003f04000 */
[----:B-----5:R-:W-:-:S04]  /*30f0*/  DSETP.GEU.AND P1, PT, R54, R4, PT ;  /* 0x000000043600722a */ /* 0x020fc80003f2e000 */
        /* <DEDUP_REMOVED lines=10> */
[----:B------:R-:W-:Y:S01]  /*31a0*/  IMAD R6, R8, 0x8, R23 ;  /* 0x0000000808067824 */ /* 0x000fe200078e0217 */
[----:B------:R-:W-:-:S05]  /*31b0*/  LEA R10, R0, R23, 0x3 ;  /* 0x00000017000a7211 */ /* 0x000fca00078e18ff */
[----:B------:R-:W2:Y:S04]  /*31c0*/  LDL.64 R6, [R6] ;  /* 0x0000000006067983 */ /* 0x000ea80000100a00 */
[----:B------:R-:W5:Y:S01]  /*31d0*/  LDL.64 R4, [R10] ;  /* 0x000000000a047983 */ /* 0x000f620000100a00 */
[C---:B--2---:R-:W-:Y:S02]  /*31e0*/  DSETP.GT.AND P0, PT, R58.reuse, R6, PT ;  /* 0x000000063a00722a */ /* 0x044fe40003f04000 */
[----:B-----5:R-:W-:-:S04]  /*31f0*/  DSETP.GEU.AND P1, PT, R58, R4, PT ;  /* 0x000000043a00722a */ /* 0x020fc80003f2e000 */
[----:B------:R-:W-:Y:S02]  /*3200*/  SEL R8, R8, 0x5, !P0 ;  /* 0x0000000508087807 */ /* 0x000fe40004000000 */
[----:B------:R-:W-:-:S03]  /*3210*/  SEL R0, R0, 0x5, P1 ;  /* 0x0000000500007807 */ /* 0x000fc60000800000 */
[--C-:B------:R-:W-:Y:S02]  /*3220*/  IMAD R88, R8, 0x8, R23.reuse ;  /* 0x0000000808587824 */ /* 0x100fe400078e0217 */
[----:B------:R-:W-:-:S04]  /*3230*/  IMAD R3, R0, 0x8, R23 ;  /* 0x0000000800037824 */ /* 0x000fc800078e0217 */
        /* <DEDUP_REMOVED lines=10> */
[----:B------:R-:W-:Y:S01]  /*32e0*/  ISETP.GT.AND P2, PT, R22, 0x4, PT ;  /* 0x000000041600780c */ /* 0x000fe20003f44270 */
[----:B------:R-:W-:Y:S01]  /*32f0*/  BSSY.RECONVERGENT B6, `(.L_x_98) ;  /* 0x000001a000067945 */ /* 0x000fe20003800200 */
[C---:B--2---:R-:W-:Y:S02]  /*3300*/  DSETP.GT.AND P1, PT, R80.reuse, R84, PT ;  /* 0x000000545000722a */ /* 0x044fe40003f24000 */
[----:B-----5:R-:W-:-:S04]  /*3310*/  DSETP.GEU.AND P0, PT, R80, R4, PT ;  /* 0x000000045000722a */ /* 0x020fc80003f0e000 */
[----:B------:R-:W-:Y:S02]  /*3320*/  SEL R60, R8, 0x7, !P1 ;  /* 0x00000007083c7807 */ /* 0x000fe40004800000 */
[----:B------:R-:W-:-:S03]  /*3330*/  SEL R23, R0, 0x7, P0 ;  /* 0x0000000700177807 */ /* 0x000fc60000000000 */
[----:B------:R-:W-:Y:S05]  /*3340*/  @P2 BRA `(.L_x_99) ;  /* 0x0000000000502947 */ /* 0x000fea0003800000 */
[----:B------:R-:W-:Y:S01]  /*3350*/  MOV R16, 0xa8 ;  /* 0x000000a800107802 */ /* 0x000fe20000000f00 */
[----:B------:R0:W-:Y:S01]  /*3360*/  STL.64 [R1+0x100], R22 ;  /* 0x0001001601007387 */ /* 0x0001e20000100a00 */
[----:B------:R-:W2:Y:S01]  /*3370*/  LDCU.64 UR4, c[0x4][0x28] ;  /* 0x01000500ff0477ac */ /* 0x000ea20008000a00 */
[----:B------:R-:W-:Y:S01]  /*3380*/  IMAD.MOV.U32 R6, RZ, RZ, R34 ;  /* 0x000000ffff067224 */ /* 0x000fe200078e0022 */
[----:B------:R0:W0:Y:S01]  /*3390*/  LDC.64 R8, c[0x4][R16] ;  /* 0x0100000010087b82 */ /* 0x0000220000000a00 */
[----:B------:R0:W-:Y:S01]  /*33a0*/  STL [R1+0x108], R60 ;  /* 0x0001083c01007387 */ /* 0x0001e20000100800 */
[----:B------:R-:W-:Y:S02]  /*33b0*/  IMAD.MOV.U32 R7, RZ, RZ, R35 ;  /* 0x000000ffff077224 */ /* 0x000fe400078e0023 */
[----:B--2---:R-:W-:Y:S02]  /*33c0*/  IMAD.U32 R4, RZ, RZ, UR4 ;  /* 0x00000004ff047e24 */ /* 0x004fe4000f8e00ff */
[----:B------:R-:W-:-:S07]  /*33d0*/  IMAD.U32 R5, RZ, RZ, UR5 ;  /* 0x00000005ff057e24 */ /* 0x000fce000f8e00ff */
[----:B------:R-:W-:-:S07]  /*33e0*/  LEPC R20, `(.L_x_100) ;  /* 0x000000001014794e */ /* 0x000fce0000000000 */
[----:B01-34-:R-:W-:Y:S05]  /*33f0*/  CALL.ABS.NOINC R8 ;  /* 0x0000000008007343 */ /* 0x01bfea0003c00000 */
.L_x_100:
        /* <DEDUP_REMOVED lines=9> */
.L_x_99:
[----:B------:R-:W-:Y:S05]  /*3490*/  BSYNC.RECONVERGENT B6 ;  /* 0x0000000000067941 */ /* 0x000fea0003800200 */
.L_x_98:
[----:B------:R-:W0:Y:S01]  /*34a0*/  LDC.64 R10, c[0x0][0x398] ;  /* 0x0000e600ff0a7b82 */ /* 0x000e220000000a00 */
[----:B------:R-:W-:-:S05]  /*34b0*/  IMAD R23, R23, 0x18, R1 ;  /* 0x0000001817177824 */ /* 0x000fca00078e0201 */
[----:B------:R-:W2:Y:S04]  /*34c0*/  LDL.64 R64, [R23] ;  /* 0x0000000017407983 */ /* 0x000ea80000100a00 */
[----:B------:R-:W5:Y:S04]  /*34d0*/  LDL.64 R16, [R23+0x8] ;  /* 0x0000080017107983 */ /* 0x000f680000100a00 */
[----:B------:R-:W3:Y:S04]  /*34e0*/  LDL.64 R18, [R23+0x10] ;  /* 0x0000100017127983 */ /* 0x000ee80000100a00 */
[----:B0-----:R-:W4:Y:S04]  /*34f0*/  LDG.E.64 R8, desc[UR36][R10.64] ;  /* 0x000000240a087981 */ /* 0x001f28000c1e1b00 */
[----:B------:R-:W4:Y:S04]  /*3500*/  LDG.E.64 R6, desc[UR36][R10.64+0x8] ;  /* 0x000008240a067981 */ /* 0x000f28000c1e1b00 */
[----:B------:R-:W4:Y:S01]  /*3510*/  LDG.E.64 R4, desc[UR36][R10.64+0x10] ;  /* 0x000010240a047981 */ /* 0x000f22000c1e1b00 */
[----:B------:R-:W-:Y:S01]  /*3520*/  ISETP.GT.AND P3, PT, R22, 0x4, PT ;  /* 0x000000041600780c */ /* 0x000fe20003f64270 */
[----:B------:R-:W-:Y:S01]  /*3530*/  BSSY.RECONVERGENT B6, `(.L_x_101) ;  /* 0x000002e000067945 */ /* 0x000fe20003800200 */
[----:B--2---:R-:W-:-:S04]  /*3540*/  ISETP.GT.U32.AND P0, PT, R64, -0x1, PT ;  /* 0xffffffff4000780c */ /* 0x004fc80003f04070 */
[----:B------:R-:W-:Y:S02]  /*3550*/  ISETP.GT.AND.EX P0, PT, R65, -0x1, PT, P0 ;  /* 0xffffffff4100780c */ /* 0x000fe40003f04300 */
[----:B-----5:R-:W-:Y:S02]  /*3560*/  ISETP.GT.U32.AND P1, PT, R16, RZ, PT ;  /* 0x000000ff1000720c */ /* 0x020fe40003f24070 */
[----:B---3--:R-:W-:Y:S02]  /*3570*/  ISETP.GT.U32.AND P2, PT, R18, RZ, PT ;  /* 0x000000ff1200720c */ /* 0x008fe40003f44070 */
[----:B------:R-:W-:Y:S02]  /*3580*/  SEL R79, R64, 0xffffffff, P0 ;  /* 0xffffffff404f7807 */ /* 0x000fe40000000000 */
[----:B------:R-:W-:Y:S02]  /*3590*/  ISETP.GT.AND.EX P1, PT, R17, RZ, PT, P1 ;  /* 0x000000ff1100720c */ /* 0x000fe40003f24310 */
[----:B------:R-:W-:-:S02]  /*35a0*/  ISETP.GT.AND.EX P2, PT, R19, RZ, PT, P2 ;  /* 0x000000ff1300720c */ /* 0x000fc40003f44320 */
[----:B------:R-:W-:Y:S02]  /*35b0*/  SEL R3, R65, 0xffffffff, P0 ;  /* 0xffffffff41037807 */ /* 0x000fe40000000000 */
[----:B------:R-:W-:Y:S02]  /*35c0*/  IADD3 R79, P0, PT, R79, 0x1, RZ ;  /* 0x000000014f4f7810 */ /* 0x000fe40007f1e0ff */
[----:B------:R-:W-:Y:S02]  /*35d0*/  SEL R58, R16, RZ, P1 ;  /* 0x000000ff103a7207 */ /* 0x000fe40000800000 */
[----:B------:R-:W-:Y:S01]  /*35e0*/  SEL R38, R18, RZ, P2 ;  /* 0x000000ff12267207 */ /* 0x000fe20001000000 */
[----:B------:R-:W-:Y:S01]  /*35f0*/  IMAD.X R3, RZ, RZ, R3, P0 ;  /* 0x000000ffff037224 */ /* 0x000fe200000e0603 */
[----:B------:R-:W-:Y:S02]  /*3600*/  SEL R57, R17, RZ, P1 ;  /* 0x000000ff11397207 */ /* 0x000fe40000800000 */
[----:B------:R-:W-:-:S02]  /*3610*/  SEL R39, R19, RZ, P2 ;  /* 0x000000ff13277207 */ /* 0x000fc40001000000 */
[----:B----4-:R-:W-:Y:S02]  /*3620*/  ISETP.LT.U32.AND P0, PT, R8, R79, PT ;  /* 0x0000004f0800720c */ /* 0x010fe40003f01070 */
[----:B------:R-:W-:Y:S02]  /*3630*/  ISETP.LT.U32.AND P1, PT, R6, R58, PT ;  /* 0x0000003a0600720c */ /* 0x000fe40003f21070 */
[----:B------:R-:W-:Y:S02]  /*3640*/  ISETP.LT.U32.AND P2, PT, R4, R38, PT ;  /* 0x000000260400720c */ /* 0x000fe40003f41070 */
[----:B------:R-:W-:Y:S02]  /*3650*/  ISETP.LT.AND.EX P0, PT, R9, R3, PT, P0 ;  /* 0x000000030900720c */ /* 0x000fe40003f01300 */
[----:B------:R-:W-:Y:S02]  /*3660*/  ISETP.LT.AND.EX P1, PT, R7, R57, PT, P1 ;  /* 0x000000390700720c */ /* 0x000fe40003f21310 */
[----:B------:R-:W-:-:S02]  /*3670*/  ISETP.LT.AND.EX P2, PT, R5, R39, PT, P2 ;  /* 0x000000270500720c */ /* 0x000fc40003f41320 */
[----:B------:R-:W-:Y:S02]  /*3680*/  SEL R78, R8, R79, P0 ;  /* 0x0000004f084e7207 */ /* 0x000fe40000000000 */
[----:B------:R-:W-:Y:S02]  /*3690*/  SEL R56, R6, R58, P1 ;  /* 0x0000003a06387207 */ /* 0x000fe40000800000 */
[----:B------:R-:W-:Y:S02]  /*36a0*/  SEL R53, R7, R57, P1 ;  /* 0x0000003907357207 */ /* 0x000fe40000800000 */
[----:B------:R-:W-:Y:S02]  /*36b0*/  SEL R54, R4, R38, P2 ;  /* 0x0000002604367207 */ /* 0x000fe40001000000 */
[----:B------:R-:W-:Y:S02]  /*36c0*/  SEL R51, R5, R39, P2 ;  /* 0x0000002705337207 */ /* 0x000fe40001000000 */
[----:B------:R-:W-:Y:S01]  /*36d0*/  SEL R79, R9, R3, P0 ;  /* 0x00000003094f7207 */ /* 0x000fe20000000000 */
[----:B------:R-:W-:Y:S06]  /*36e0*/  @P3 BRA `(.L_x_102) ;  /* 0x0000000000483947 */ /* 0x000fec0003800000 */
[----:B------:R-:W-:Y:S01]  /*36f0*/  IMAD.MOV.U32 R52, RZ, RZ, R56 ;  /* 0x000000ffff347224 */ /* 0x000fe200078e0038 */
[----:B------:R-:W-:Y:S01]  /*3700*/  MOV R0, 0xa8 ;  /* 0x000000a800007802 */ /* 0x000fe20000000f00 */
[----:B------:R-:W-:Y:S01]  /*3710*/  IMAD.MOV.U32 R55, RZ, RZ, R51 ;  /* 0x000000ffff377224 */ /* 0x000fe200078e0033 */
[----:B------:R0:W-:Y:S01]  /*3720*/  STL.64 [R1+0x108], R78 ;  /* 0x0001084e01007387 */ /* 0x0001e20000100a00 */
[----:B------:R-:W2:Y:S01]  /*3730*/  LDCU.64 UR4, c[0x4][0x38] ;  /* 0x01000700ff0477ac */ /* 0x000ea20008000a00 */
[----:B------:R0:W3:Y:S01]  /*3740*/  LDC.64 R8, c[0x4][R0] ;  /* 0x0100000000087b82 */ /* 0x0000e20000000a00 */
[----:B------:R-:W-:Y:S01]  /*3750*/  IMAD.MOV.U32 R6, RZ, RZ, R34 ;  /* 0x000000ffff067224 */ /* 0x000fe200078e0022 */
[----:B------:R0:W-:Y:S01]  /*3760*/  STL.128 [R1+0x110], R52 ;  /* 0x0001103401007387 */ /* 0x0001e20000100c00 */
[----:B------:R-:W-:-:S03]  /*3770*/  IMAD.MOV.U32 R7, RZ, RZ, R35 ;  /* 0x000000ffff077224 */ /* 0x000fc600078e0023 */
[----:B------:R0:W-:Y:S01]  /*3780*/  STL [R1+0x100], RZ ;  /* 0x000100ff01007387 */ /* 0x0001e20000100800 */
[----:B--2---:R-:W-:Y:S02]  /*3790*/  IMAD.U32 R4, RZ, RZ, UR4 ;  /* 0x00000004ff047e24 */ /* 0x004fe4000f8e00ff */
[----:B0-----:R-:W-:-:S07]  /*37a0*/  IMAD.U32 R5, RZ, RZ, UR5 ;  /* 0x00000005ff057e24 */ /* 0x001fce000f8e00ff */
[----:B------:R-:W-:-:S07]  /*37b0*/  LEPC R20, `(.L_x_103) ;  /* 0x000000001014794e */ /* 0x000fce0000000000 */
[----:B-1-3--:R-:W-:Y:S05]  /*37c0*/  CALL.ABS.NOINC R8 ;  /* 0x0000000008007343 */ /* 0x00afea0003c00000 */
.L_x_103:
[----:B------:R-:W0:Y:S02]  /*37d0*/  LDC.64 R10, c[0x0][0x398] ;  /* 0x0000e600ff0a7b82 */ /* 0x000e240000000a00 */
[----:B0-----:R0:W5:Y:S04]  /*37e0*/  LDG.E.64 R8, desc[UR36][R10.64] ;  /* 0x000000240a087981 */ /* 0x001168000c1e1b00 */
[----:B------:R0:W5:Y:S04]  /*37f0*/  LDG.E.64 R6, desc[UR36][R10.64+0x8] ;  /* 0x000008240a067981 */ /* 0x000168000c1e1b00 */
[----:B------:R0:W5:Y:S02]  /*3800*/  LDG.E.64 R4, desc[UR36][R10.64+0x10] ;  /* 0x000010240a047981 */ /* 0x000164000c1e1b00 */
.L_x_102:
[----:B------:R-:W-:Y:S05]  /*3810*/  BSYNC.RECONVERGENT B6 ;  /* 0x0000000000067941 */ /* 0x000fea0003800200 */
.L_x_101:
[----:B------:R-:W-:Y:S01]  /*3820*/  ISETP.GT.U32.AND P1, PT, R16, -0x1, PT ;  /* 0xffffffff1000780c */ /* 0x000fe20003f24070 */
[----:B------:R-:W-:Y:S01]  /*3830*/  BSSY.RECONVERGENT B6, `(.L_x_104) ;  /* 0x000002e000067945 */ /* 0x000fe20003800200 */
[----:B------:R-:W-:Y:S02]  /*3840*/  ISETP.GT.U32.AND P0, PT, R64, RZ, PT ;  /* 0x000000ff4000720c */ /* 0x000fe40003f04070 */
[----:B------:R-:W-:Y:S02]  /*3850*/  ISETP.GT.AND.EX P1, PT, R17, -0x1, PT, P1 ;  /* 0xffffffff1100780c */ /* 0x000fe40003f24310 */
[----:B------:R-:W-:Y:S02]  /*3860*/  ISETP.GT.AND.EX P0, PT, R65, RZ, PT, P0 ;  /* 0x000000ff4100720c */ /* 0x000fe40003f04300 */
[----:B------:R-:W-:Y:S02]  /*3870*/  SEL R3, R16, 0xffffffff, P1 ;  /* 0xffffffff10037807 */ /* 0x000fe40000800000 */
[----:B------:R-:W-:-:S02]  /*3880*/  SEL R33, R17, 0xffffffff, P1 ;  /* 0xffffffff11217807 */ /* 0x000fc40000800000 */
[----:B------:R-:W-:Y:S02]  /*3890*/  ISETP.GT.AND P3, PT, R22, 0x4, PT ;  /* 0x000000041600780c */ /* 0x000fe40003f64270 */
[----:B------:R-:W-:Y:S02]  /*38a0*/  IADD3 R3, P1, PT, R3, 0x1, RZ ;  /* 0x0000000103037810 */ /* 0x000fe40007f3e0ff */
[----:B------:R-:W-:Y:S02]  /*38b0*/  SEL R59, R64, RZ, P0 ;  /* 0x000000ff403b7207 */ /* 0x000fe40000000000 */
[----:B------:R-:W-:Y:S01]  /*38c0*/  SEL R55, R65, RZ, P0 ;  /* 0x000000ff41377207 */ /* 0x000fe20000000000 */
[----:B------:R-:W-:Y:S01]  /*38d0*/  IMAD.X R33, RZ, RZ, R33, P1 ;  /* 0x000000ffff217224 */ /* 0x000fe200008e0621 */
[----:B-----5:R-:W-:Y:S02]  /*38e0*/  ISETP.LT.U32.AND P2, PT, R4, R38, PT ;  /* 0x000000260400720c */ /* 0x020fe40003f41070 */
[----:B------:R-:W-:-:S02]  /*38f0*/  ISETP.LT.U32.AND P0, PT, R8, R59, PT ;  /* 0x0000003b0800720c */ /* 0x000fc40003f01070 */
[----:B------:R-:W-:Y:S02]  /*3900*/  ISETP.LT.U32.AND P1, PT, R6, R3, PT ;  /* 0x000000030600720c */ /* 0x000fe40003f21070 */
[----:B------:R-:W-:Y:S02]  /*3910*/  ISETP.LT.AND.EX P2, PT, R5, R39, PT, P2 ;  /* 0x000000270500720c */ /* 0x000fe40003f41320 */
[----:B------:R-:W-:Y:S02]  /*3920*/  ISETP.LT.AND.EX P0, PT, R9, R55, PT, P0 ;  /* 0x000000370900720c */ /* 0x000fe40003f01300 */
[----:B------:R-:W-:Y:S02]  /*3930*/  ISETP.LT.AND.EX P1, PT, R7, R33, PT, P1 ;  /* 0x000000210700720c */ /* 0x000fe40003f21310 */
[----:B------:R-:W-:Y:S02]  /*3940*/  SEL R50, R4, R38, P2 ;  /* 0x0000002604327207 */ /* 0x000fe40001000000 */
[----:B------:R-:W-:-:S02]  /*3950*/  P2R R0, PR, RZ, 0x8 ;  /* 0x00000008ff007803 */ /* 0x000fc40000000000 */
[----:B------:R-:W-:Y:S02]  /*3960*/  SEL R23, R5, R39, P2 ;  /* 0x0000002705177207 */ /* 0x000fe40001000000 */
[----:B------:R-:W-:Y:S02]  /*3970*/  SEL R76, R8, R59, P0 ;  /* 0x0000003b084c7207 */ /* 0x000fe40000000000 */
[----:B------:R-:W-:Y:S02]  /*3980*/  SEL R77, R9, R55, P0 ;  /* 0x00000037094d7207 */ /* 0x000fe40000000000 */
[----:B------:R-:W-:Y:S02]  /*3990*/  SEL R52, R6, R3, P1 ;  /* 0x0000000306347207 */ /* 0x000fe40000800000 */
[----:B------:R-:W-:Y:S01]  /*39a0*/  SEL R33, R7, R33, P1 ;  /* 0x0000002107217207 */ /* 0x000fe20000800000 */
[----:B------:R-:W-:Y:S06]  /*39b0*/  @P3 BRA `(.L_x_105) ;  /* 0x0000000000543947 */ /* 0x000fec0003800000 */
[----:B------:R-:W-:Y:S01]  /*39c0*/  IMAD.MOV.U32 R0, RZ, RZ, 0x1 ;  /* 0x00000001ff007424 */ /* 0x000fe200078e00ff */
[----:B0-----:R-:W-:Y:S01]  /*39d0*/  MOV R11, R23 ;  /* 0x00000017000b7202 */ /* 0x001fe20000000f00 */
[----:B------:R-:W-:Y:S01]  /*39e0*/  IMAD.MOV.U32 R8, RZ, RZ, R52 ;  /* 0x000000ffff087224 */ /* 0x000fe200078e0034 */
[----:B------:R-:W-:Y:S01]  /*39f0*/  MOV R3, 0xa8 ;  /* 0x000000a800037802 */ /* 0x000fe20000000f00 */
[----:B------:R-:W-:Y:S01]  /*3a00*/  IMAD.MOV.U32 R9, RZ, RZ, R33 ;  /* 0x000000ffff097224 */ /* 0x000fe200078e0021 */
[----:B------:R0:W-:Y:S01]  /*3a10*/  STL.64 [R1+0x108], R76 ;  /* 0x0001084c01007387 */ /* 0x0001e20000100a00 */
[----:B------:R-:W-:Y:S01]  /*3a20*/  IMAD.MOV.U32 R10, RZ, RZ, R50 ;  /* 0x000000ffff0a7224 */ /* 0x000fe200078e0032 */
[----:B------:R0:W2:Y:S01]  /*3a30*/  LDC.64 R12, c[0x4][R3] ;  /* 0x01000000030c7b82 */ /* 0x0000a20000000a00 */
[----:B------:R-:W3:Y:S01]  /*3a40*/  LDCU.64 UR4, c[0x4][0x38] ;  /* 0x01000700ff0477ac */ /* 0x000ee20008000a00 */
[----:B------:R0:W-:Y:S01]  /*3a50*/  STL [R1+0x100], R0 ;  /* 0x0001000001007387 */ /* 0x0001e20000100800 */
[----:B------:R-:W-:-:S02]  /*3a60*/  IMAD.MOV.U32 R6, RZ, RZ, R34 ;  /* 0x000000ffff067224 */ /* 0x000fc400078e0022 */
[----:B------:R-:W-:Y:S01]  /*3a70*/  IMAD.MOV.U32 R7, RZ, RZ, R35 ;  /* 0x000000ffff077224 */ /* 0x000fe200078e0023 */
[----:B------:R0:W-:Y:S01]  /*3a80*/  STL.128 [R1+0x110], R8 ;  /* 0x0001100801007387 */ /* 0x0001e20000100c00 */
[----:B---3--:R-:W-:Y:S02]  /*3a90*/  IMAD.U32 R4, RZ, RZ, UR4 ;  /* 0x00000004ff047e24 */ /* 0x008fe4000f8e00ff */
[----:B------:R-:W-:-:S07]  /*3aa0*/  IMAD.U32 R5, RZ, RZ, UR5 ;  /* 0x00000005ff057e24 */ /* 0x000fce000f8e00ff */
[----:B------:R-:W-:-:S07]  /*3ab0*/  LEPC R20, `(.L_x_106) ;  /* 0x000000001014794e */ /* 0x000fce0000000000 */
[----:B012---:R-:W-:Y:S05]  /*3ac0*/  CALL.ABS.NOINC R12 ;  /* 0x000000000c007343 */ /* 0x007fea0003c00000 */
.L_x_106:
[----:B------:R-:W0:Y:S02]  /*3ad0*/  LDC.64 R10, c[0x0][0x398] ;  /* 0x0000e600ff0a7b82 */ /* 0x000e240000000a00 */
[----:B0-----:R2:W5:Y:S04]  /*3ae0*/  LDG.E.64 R8, desc[UR36][R10.64] ;  /* 0x000000240a087981 */ /* 0x001568000c1e1b00 */
[----:B------:R2:W5:Y:S04]  /*3af0*/  LDG.E.64 R6, desc[UR36][R10.64+0x8] ;  /* 0x000008240a067981 */ /* 0x000568000c1e1b00 */
[----:B------:R2:W5:Y:S02]  /*3b00*/  LDG.E.64 R4, desc[UR36][R10.64+0x10] ;  /* 0x000010240a047981 */ /* 0x000564000c1e1b00 */
.L_x_105:
[----:B------:R-:W-:Y:S05]  /*3b10*/  BSYNC.RECONVERGENT B6 ;  /* 0x0000000000067941 */ /* 0x000fea0003800200 */
.L_x_104:
[----:B------:R-:W-:Y:S01]  /*3b20*/  ISETP.GT.U32.AND P0, PT, R18, -0x1, PT ;  /* 0xffffffff1200780c */ /* 0x000fe20003f04070 */
[----:B------:R-:W-:Y:S01]  /*3b30*/  BSSY.RECONVERGENT B6, `(.L_x_107) ;  /* 0x0000027000067945 */ /* 0x000fe20003800200 */
[----:B------:R-:W-:Y:S02]  /*3b40*/  ISETP.GT.AND P3, PT, R22, 0x4, PT ;  /* 0x000000041600780c */ /* 0x000fe40003f64270 */
[C---:B------:R-:W-:Y:S02]  /*3b50*/  ISETP.GT.AND.EX P0, PT, R19.reuse, -0x1, PT, P0 ;  /* 0xffffffff1300780c */ /* 0x040fe40003f04300 */
[----:B-----5:R-:W-:Y:S02]  /*3b60*/  ISETP.LT.U32.AND P2, PT, R8, R59, PT ;  /* 0x0000003b0800720c */ /* 0x020fe40003f41070 */
[----:B------:R-:W-:Y:S02]  /*3b70*/  SEL R3, R18, 0xffffffff, P0 ;  /* 0xffffffff12037807 */ /* 0x000fe40000000000 */
[----:B------:R-:W-:-:S02]  /*3b80*/  SEL R47, R19, 0xffffffff, P0 ;  /* 0xffffffff132f7807 */ /* 0x000fc40000000000 */
[----:B------:R-:W-:Y:S02]  /*3b90*/  IADD3 R3, P1, PT, R3, 0x1, RZ ;  /* 0x0000000103037810 */ /* 0x000fe40007f3e0ff */
[----:B------:R-:W-:Y:S02]  /*3ba0*/  ISETP.LT.U32.AND P0, PT, R6, R58, PT ;  /* 0x0000003a0600720c */ /* 0x000fe40003f01070 */
[----:B------:R-:W-:Y:S01]  /*3bb0*/  ISETP.LT.AND.EX P2, PT, R9, R55, PT, P2 ;  /* 0x000000370900720c */ /* 0x000fe20003f41320 */
[----:B------:R-:W-:Y:S01]  /*3bc0*/  IMAD.X R47, RZ, RZ, R47, P1 ;  /* 0x000000ffff2f7224 */ /* 0x000fe200008e062f */
[----:B------:R-:W-:Y:S02]  /*3bd0*/  ISETP.LT.U32.AND P1, PT, R4, R3, PT ;  /* 0x000000030400720c */ /* 0x000fe40003f21070 */
        /* <DEDUP_REMOVED lines=9> */
[----:B------:R-:W-:Y:S01]  /*3c70*/  MOV R8, 0xa8 ;  /* 0x000000a800087802 */ /* 0x000fe20000000f00 */
[----:B------:R-:W-:Y:S01]  /*3c80*/  IMAD.MOV.U32 R0, RZ, RZ, 0x2 ;  /* 0x00000002ff007424 */ /* 0x000fe200078e00ff */
[----:B------:R3:W-:Y:S01]  /*3c90*/  STL.64 [R1+0x108], R74 ;  /* 0x0001084a01007387 */ /* 0x0007e20000100a00 */
[----:B------:R-:W-:Y:S01]  /*3ca0*/  IMAD.MOV.U32 R44, RZ, RZ, R48 ;  /* 0x000000ffff2c7224 */ /* 0x000fe200078e0030 */
[----:B------:R-:W4:Y:S01]  /*3cb0*/  LDCU.64 UR4, c[0x4][0x38] ;  /* 0x01000700ff0477ac */ /* 0x000f220008000a00 */
[----:B------:R-:W-:Y:S01]  /*3cc0*/  IMAD.MOV.U32 R45, RZ, RZ, R49 ;  /* 0x000000ffff2d7224 */ /* 0x000fe200078e0031 */
[----:B------:R3:W-:Y:S01]  /*3cd0*/  STL [R1+0x100], R0 ;  /* 0x0001000001007387 */ /* 0x0007e20000100800 */
[----:B------:R-:W0:Y:S01]  /*3ce0*/  LDC.64 R8, c[0x4][R8] ;  /* 0x0100000008087b82 */ /* 0x000e220000000a00 */
[----:B------:R-:W-:Y:S02]  /*3cf0*/  IADD3 R6, P0, PT, R30, 0x100, RZ ;  /* 0x000001001e067810 */ /* 0x000fe40007f1e0ff */
[----:B------:R3:W-:Y:S03]  /*3d00*/  STL.128 [R1+0x110], R44 ;  /* 0x0001102c01007387 */ /* 0x0007e60000100c00 */
[----:B------:R-:W-:-:S02]  /*3d10*/  IMAD.X R7, RZ, RZ, R28, P0 ;  /* 0x000000ffff077224 */ /* 0x000fc400000e061c */
[----:B----4-:R-:W-:Y:S02]  /*3d20*/  IMAD.U32 R4, RZ, RZ, UR4 ;  /* 0x00000004ff047e24 */ /* 0x010fe4000f8e00ff */
[----:B------:R-:W-:-:S07]  /*3d30*/  IMAD.U32 R5, RZ, RZ, UR5 ;  /* 0x00000005ff057e24 */ /* 0x000fce000f8e00ff */
[----:B------:R-:W-:-:S07]  /*3d40*/  LEPC R20, `(.L_x_109) ;  /* 0x000000001014794e */ /* 0x000fce0000000000 */
[----:B0123--:R-:W-:Y:S05]  /*3d50*/  CALL.ABS.NOINC R8 ;  /* 0x0000000008007343 */ /* 0x00ffea0003c00000 */
.L_x_109:
[----:B------:R-:W0:Y:S02]  /*3d60*/  LDC.64 R10, c[0x0][0x398] ;  /* 0x0000e600ff0a7b82 */ /* 0x000e240000000a00 */
[----:B0-----:R3:W5:Y:S04]  /*3d70*/  LDG.E.64 R8, desc[UR36][R10.64] ;  /* 0x000000240a087981 */ /* 0x001768000c1e1b00 */
[----:B------:R3:W5:Y:S04]  /*3d80*/  LDG.E.64 R6, desc[UR36][R10.64+0x8] ;  /* 0x000008240a067981 */ /* 0x000768000c1e1b00 */
[----:B------:R3:W5:Y:S02]  /*3d90*/  LDG.E.64 R4, desc[UR36][R10.64+0x10] ;  /* 0x000010240a047981 */ /* 0x000764000c1e1b00 */
.L_x_108:
[----:B------:R-:W-:Y:S05]  /*3da0*/  BSYNC.RECONVERGENT B6 ;  /* 0x0000000000067941 */ /* 0x000fea0003800200 */
.L_x_107:
[----:B------:R-:W-:Y:S01]  /*3db0*/  ISETP.GT.U32.AND P0, PT, R64, 0x1, PT ;  /* 0x000000014000780c */ /* 0x000fe20003f04070 */
[----:B------:R-:W-:Y:S01]  /*3dc0*/  BSSY.RECONVERGENT B6, `(.L_x_110) ;  /* 0x0000029000067945 */ /* 0x000fe20003800200 */
[----:B------:R-:W-:Y:S02]  /*3dd0*/  ISETP.GT.AND P3, PT, R22, 0x4, PT ;  /* 0x000000041600780c */ /* 0x000fe40003f64270 */
[C---:B------:R-:W-:Y:S02]  /*3de0*/  ISETP.GT.AND.EX P0, PT, R65.reuse, RZ, PT, P0 ;  /* 0x000000ff4100720c */ /* 0x040fe40003f04300 */
[----:B-----5:R-:W-:Y:S02]  /*3df0*/  ISETP.LT.U32.AND P1, PT, R6, R58, PT ;  /* 0x0000003a0600720c */ /* 0x020fe40003f21070 */
[----:B------:R-:W-:Y:S02]  /*3e00*/  SEL R73, R64, 0x1, P0 ;  /* 0x0000000140497807 */ /* 0x000fe40000000000 */
[----:B------:R-:W-:-:S02]  /*3e10*/  SEL R3, R65, RZ, P0 ;  /* 0x000000ff41037207 */ /* 0x000fc40000000000 */
[----:B------:R-:W-:Y:S02]  /*3e20*/  IADD3 R73, P0, PT, R73, -0x1, RZ ;  /* 0xffffffff49497810 */ /* 0x000fe40007f1e0ff */
[----:B------:R-:W-:Y:S02]  /*3e30*/  ISETP.LT.U32.AND P2, PT, R4, R38, PT ;  /* 0x000000260400720c */ /* 0x000fe40003f41070 */
[----:B------:R-:W-:Y:S02]  /*3e40*/  IADD3.X R3, PT, PT, R3, -0x1, RZ, P0, !PT ;  /* 0xffffffff03037810 */ /* 0x000fe400007fe4ff */
[----:B------:R-:W-:Y:S02]  /*3e50*/  ISETP.LT.U32.AND P0, PT, R8, R73, PT ;  /* 0x000000490800720c */ /* 0x000fe40003f01070 */
[----:B------:R-:W-:Y:S02]  /*3e60*/  ISETP.LT.AND.EX P1, PT, R7, R57, PT, P1 ;  /* 0x000000390700720c */ /* 0x000fe40003f21310 */
[----:B------:R-:W-:-:S02]  /*3e70*/  ISETP.LT.AND.EX P0, PT, R9, R3, PT, P0 ;  /* 0x000000030900720c */ /* 0x000fc40003f01300 */
[----:B------:R-:W-:Y:S02]  /*3e80*/  ISETP.LT.AND.EX P2, PT, R5, R39, PT, P2 ;  /* 0x000000270500720c */ /* 0x000fe40003f41320 */
[----:B------:R-:W-:Y:S02]  /*3e90*/  SEL R72, R8, R73, P0 ;  /* 0x0000004908487207 */ /* 0x000fe40000000000 */
[----:B------:R-:W-:Y:S02]  /*3ea0*/  SEL R34, R6, R58, P1 ;  /* 0x0000003a06227207 */ /* 0x000fe40000800000 */
[----:B------:R-:W-:Y:S02]  /*3eb0*/  SEL R35, R7, R57, P1 ;  /* 0x0000003907237207 */ /* 0x000fe40000800000 */
[----:B------:R-:W-:Y:S02]  /*3ec0*/  SEL R36, R4, R38, P2 ;  /* 0x0000002604247207 */ /* 0x000fe40001000000 */
[----:B------:R-:W-:-:S02]  /*3ed0*/  SEL R37, R5, R39, P2 ;  /* 0x0000002705257207 */ /* 0x000fc40001000000 */
[----:B------:R-:W-:Y:S01]  /*3ee0*/  SEL R73, R9, R3, P0 ;  /* 0x0000000309497207 */ /* 0x000fe20000000000 */
[----:B------:R-:W-:Y:S06]  /*3ef0*/  @P3 BRA `(.L_x_111) ;  /* 0x0000000000543947 */ /* 0x000fec0003800000 */
[----:B------:R-:W-:Y:S01]  /*3f00*/  MOV R12, 0xa8 ;  /* 0x000000a8000c7802 */ /* 0x000fe20000000f00 */
[----:B------:R-:W-:Y:S01]  /*3f10*/  IMAD.MOV.U32 R0, RZ, RZ, 0x3 ;  /* 0x00000003ff007424 */ /* 0x000fe200078e00ff */
[----:B------:R-:W-:Y:S01]  /*3f20*/  MOV R8, R34 ;  /* 0x0000002200087202 */ /* 0x000fe20000000f00 */
[----:B------:R-:W-:Y:S01]  /*3f30*/  IMAD.MOV.U32 R9, RZ, RZ, R35 ;  /* 0x000000ffff097224 */ /* 0x000fe200078e0023 */
[----:B------:R4:W-:Y:S01]  /*3f40*/  STL.64 [R1+0x108], R72 ;  /* 0x0001084801007387 */ /* 0x0009e20000100a00 */
[----:B0-23--:R-:W-:Y:S01]  /*3f50*/  IMAD.MOV.U32 R10, RZ, RZ, R36 ;  /* 0x000000ffff0a7224 */ /* 0x00dfe200078e0024 */
[----:B------:R-:W0:Y:S01]  /*3f60*/  LDC.64 R12, c[0x4][R12] ;  /* 0x010000000c0c7b82 */ /* 0x000e220000000a00 */
[----:B------:R-:W-:Y:S01]  /*3f70*/  IMAD.MOV.U32 R11, RZ, RZ, R37 ;  /* 0x000000ffff0b7224 */ /* 0x000fe200078e0025 */
[----:B------:R4:W-:Y:S01]  /*3f80*/  STL [R1+0x100], R0 ;  /* 0x0001000001007387 */ /* 0x0009e20000100800 */
[----:B------:R-:W2:Y:S01]  /*3f90*/  LDCU.64 UR4, c[0x4][0x38] ;  /* 0x01000700ff0477ac */ /* 0x000ea20008000a00 */
[----:B------:R-:W-:-:S02]  /*3fa0*/  IADD3 R6, P0, PT, R30, 0x100, RZ ;  /* 0x000001001e067810 */ /* 0x000fc40007f1e0ff */
[----:B------:R4:W-:Y:S03]  /*3fb0*/  STL.128 [R1+0x110], R8 ;  /* 0x0001100801007387 */ /* 0x0009e60000100c00 */
[----:B------:R-:W-:Y:S02]  /*3fc0*/  IMAD.X R7, RZ, RZ, R28, P0 ;  /* 0x000000ffff077224 */ /* 0x000fe400000e061c */
[----:B--2---:R-:W-:Y:S02]  /*3fd0*/  IMAD.U32 R4, RZ, RZ, UR4 ;  /* 0x00000004ff047e24 */ /* 0x004fe4000f8e00ff */
[----:B----4-:R-:W-:-:S07]  /*3fe0*/  IMAD.U32 R5, RZ, RZ, UR5 ;  /* 0x00000005ff057e24 */ /* 0x010fce000f8e00ff */
[----:B------:R-:W-:-:S07]  /*3ff0*/  LEPC R20, `(.L_x_112) ;  /* 0x000000001014794e */ /* 0x000fce0000000000 */
[----:B01----:R-:W-:Y:S05]  /*4000*/  CALL.ABS.NOINC R12 ;  /* 0x000000000c007343 */ /* 0x003fea0003c00000 */
.L_x_112:
[----:B------:R-:W0:Y:S02]  /*4010*/  LDC.64 R10, c[0x0][0x398] ;  /* 0x0000e600ff0a7b82 */ /* 0x000e240000000a00 */
[----:B0-----:R4:W5:Y:S04]  /*4020*/  LDG.E.64 R8, desc[UR36][R10.64] ;  /* 0x000000240a087981 */ /* 0x001968000c1e1b00 */
[----:B------:R4:W5:Y:S04]  /*4030*/  LDG.E.64 R6, desc[UR36][R10.64+0x8] ;  /* 0x000008240a067981 */ /* 0x000968000c1e1b00 */
[----:B------:R4:W5:Y:S02]  /*4040*/  LDG.E.64 R4, desc[UR36][R10.64+0x10] ;  /* 0x000010240a047981 */ /* 0x000964000c1e1b00 */
.L_x_111:
[----:B------:R-:W-:Y:S05]  /*4050*/  BSYNC.RECONVERGENT B6 ;  /* 0x0000000000067941 */ /* 0x000fea0003800200 */
.L_x_110:
        /* <DEDUP_REMOVED lines=8> */
[----:B------:R-:W-:Y:S02]  /*40e0*/  ISETP.LT.AND.EX P2, PT, R5, R39, PT, P2 ;  /* 0x000000270500720c */ /* 0x000fe40003f41320 */
[----:B------:R-:W-:Y:S02]  /*40f0*/  IADD3.X R41, PT, PT, R41, -0x1, RZ, P1, !PT ;  /* 0xffffffff29297810 */ /* 0x000fe40000ffe4ff */
[----:B------:R-:W-:Y:S02]  /*4100*/  ISETP.LT.U32.AND P0, PT, R6, R3, PT ;  /* 0x000000030600720c */ /* 0x000fe40003f01070 */
[----:B------:R-:W-:Y:S02]  /*4110*/  ISETP.LT.U32.AND P1, PT, R8, R59, PT ;  /* 0x0000003b0800720c */ /* 0x000fe40003f21070 */
        /* <DEDUP_REMOVED lines=10> */
[----:B-1----:R-:W-:Y:S01]  /*41c0*/  IMAD.MOV.U32 R42, RZ, RZ, R38 ;  /* 0x000000ffff2a7224 */ /* 0x002fe200078e0026 */
[----:B------:R1:W-:Y:S01]  /*41d0*/  STL.64 [R1+0x108], R70 ;  /* 0x0001084601007387 */ /* 0x0003e20000100a00 */
[----:B------:R-:W-:Y:S01]  /*41e0*/  IMAD.MOV.U32 R43, RZ, RZ, R39 ;  /* 0x000000ffff2b7224 */ /* 0x000fe200078e0027 */
[----:B------:R-:W5:Y:S01]  /*41f0*/  LDCU.64 UR4, c[0x4][0x38] ;  /* 0x01000700ff0477ac */ /* 0x000f620008000a00 */
[----:B------:R-:W-:Y:S01]  /*4200*/  IMAD.MOV.U32 R0, RZ, RZ, 0x4 ;  /* 0x00000004ff007424 */ /* 0x000fe200078e00ff */
[----:B------:R-:W0:Y:S01]  /*4210*/  LDC.64 R8, c[0x4][R8] ;  /* 0x0100000008087b82 */ /* 0x000e220000000a00 */
[----:B------:R-:W-:Y:S01]  /*4220*/  IADD3 R6, P0, PT, R30, 0x100, RZ ;  /* 0x000001001e067810 */ /* 0x000fe20007f1e0ff */
[----:B------:R1:W-:Y:S04]  /*4230*/  STL.128 [R1+0x110], R40 ;  /* 0x0001102801007387 */ /* 0x0003e80000100c00 */
[----:B------:R1:W-:Y:S01]  /*4240*/  STL [R1+0x100], R0 ;  /* 0x0001000001007387 */ /* 0x0003e20000100800 */
[----:B------:R-:W-:-:S02]  /*4250*/  IMAD.X R7, RZ, RZ, R28, P0 ;  /* 0x000000ffff077224 */ /* 0x000fc400000e061c */
[----:B-----5:R-:W-:Y:S02]  /*4260*/  IMAD.U32 R4, RZ, RZ, UR4 ;  /* 0x00000004ff047e24 */ /* 0x020fe4000f8e00ff */
[----:B-1----:R-:W-:-:S07]  /*4270*/  IMAD.U32 R5, RZ, RZ, UR5 ;  /* 0x00000005ff057e24 */ /* 0x002fce000f8e00ff */
[----:B------:R-:W-:-:S07]  /*4280*/  LEPC R20, `(.L_x_115) ;  /* 0x000000001014794e */ /* 0x000fce0000000000 */
[----:B0-234-:R-:W-:Y:S05]  /*4290*/  CALL.ABS.NOINC R8 ;  /* 0x0000000008007343 */ /* 0x01dfea0003c00000 */
.L_x_115:
[----:B------:R-:W0:Y:S02]  /*42a0*/  LDC.64 R10, c[0x0][0x398] ;  /* 0x0000e600ff0a7b82 */ /* 0x000e240000000a00 */
[----:B0-----:R0:W5:Y:S04]  /*42b0*/  LDG.E.64 R8, desc[UR36][R10.64] ;  /* 0x000000240a087981 */ /* 0x001168000c1e1b00 */
[----:B------:R0:W5:Y:S04]  /*42c0*/  LDG.E.64 R6, desc[UR36][R10.64+0x8] ;  /* 0x000008240a067981 */ /* 0x000168000c1e1b00 */
[----:B------:R0:W5:Y:S02]  /*42d0*/  LDG.E.64 R4, desc[UR36][R10.64+0x10] ;  /* 0x000010240a047981 */ /* 0x000164000c1e1b00 */
.L_x_114:
[----:B------:R-:W-:Y:S05]  /*42e0*/  BSYNC.RECONVERGENT B6 ;  /* 0x0000000000067941 */ /* 0x000fea0003800200 */
.L_x_113:
[----:B-----5:R-:W-:Y:S01]  /*42f0*/  ISETP.LT.U32.AND P0, PT, R8, R59, PT ;  /* 0x0000003b0800720c */ /* 0x020fe20003f01070 */
[----:B------:R-:W-:Y:S01]  /*4300*/  BSSY.RECONVERGENT B6, `(.L_x_116) ;  /* 0x000002e000067945 */ /* 0x000fe20003800200 */
[----:B------:R-:W-:Y:S02]  /*4310*/  ISETP.GT.AND P2, PT, R22, 0x4, PT ;  /* 0x000000041600780c */ /* 0x000fe40003f44270 */
[----:B------:R-:W-:-:S04]  /*4320*/  ISETP.LT.AND.EX P0, PT, R9, R55, PT, P0 ;  /* 0x000000370900720c */ /* 0x000fc80003f01300 */
[----:B------:R-:W-:Y:S02]  /*4330*/  SEL R86, R8, R59, P0 ;  /* 0x0000003b08567207 */ /* 0x000fe40000000000 */
[----:B------:R-:W-:Y:S02]  /*4340*/  SEL R87, R9, R55, P0 ;  /* 0x0000003709577207 */ /* 0x000fe40000000000 */
[----:B------:R-:W-:-:S04]  /*4350*/  ISETP.LT.U32.AND P0, PT, R6, R58, PT ;  /* 0x0000003a0600720c */ /* 0x000fc80003f01070 */
[----:B------:R-:W-:-:S04]  /*4360*/  ISETP.LT.AND.EX P0, PT, R7, R57, PT, P0 ;  /* 0x000000390700720c */ /* 0x000fc80003f01300 */
[----:B-1----:R-:W-:Y:S02]  /*4370*/  SEL R42, R6, R58, P0 ;  /* 0x0000003a062a7207 */ /* 0x002fe40000000000 */
[----:B------:R-:W-:Y:S02]  /*4380*/  SEL R43, R7, R57, P0 ;  /* 0x00000039072b7207 */ /* 0x000fe40000000000 */
[----:B------:R-:W-:-:S04]  /*4390*/  ISETP.GT.U32.AND P0, PT, R18, 0x1, PT ;  /* 0x000000011200780c */ /* 0x000fc80003f04070 */
[----:B------:R-:W-:-:S04]  /*43a0*/  ISETP.GT.AND.EX P0, PT, R19, RZ, PT, P0 ;  /* 0x000000ff1300720c */ /* 0x000fc80003f04300 */
[----:B------:R-:W-:Y:S02]  /*43b0*/  SEL R3, R18, 0x1, P0 ;  /* 0x0000000112037807 */ /* 0x000fe40000000000 */
[----:B------:R-:W-:Y:S02]  /*43c0*/  SEL R45, R19, RZ, P0 ;  /* 0x000000ff132d7207 */ /* 0x000fe40000000000 */
[----:B------:R-:W-:-:S04]  /*43d0*/  IADD3 R3, P1, PT, R3, -0x1, RZ ;  /* 0xffffffff03037810 */ /* 0x000fc80007f3e0ff */
[----:B------:R-:W-:Y:S02]  /*43e0*/  IADD3.X R45, PT, PT, R45, -0x1, RZ, P1, !PT ;  /* 0xffffffff2d2d7810 */ /* 0x000fe40000ffe4ff */
[----:B------:R-:W-:-:S04]  /*43f0*/  ISETP.LT.U32.AND P0, PT, R4, R3, PT ;  /* 0x000000030400720c */ /* 0x000fc80003f01070 */
[----:B------:R-:W-:-:S04]  /*4400*/  ISETP.LT.AND.EX P0, PT, R5, R45, PT, P0 ;  /* 0x0000002d0500720c */ /* 0x000fc80003f01300 */
[----:B------:R-:W-:Y:S02]  /*4410*/  SEL R44, R4, R3, P0 ;  /* 0x00000003042c7207 */ /* 0x000fe40000000000 */
[----:B------:R-:W-:Y:S01]  /*4420*/  SEL R45, R5, R45, P0 ;  /* 0x0000002d052d7207 */ /* 0x000fe20000000000 */
[----:B------:R-:W-:Y:S06]  /*4430*/  @P2 BRA `(.L_x_117) ;  /* 0x0000000000682947 */ /* 0x000fec0003800000 */
[----:B------:R-:W-:Y:S01]  /*4440*/  MOV R8, R42 ;  /* 0x0000002a00087202 */ /* 0x000fe20000000f00 */
[----:B------:R-:W-:Y:S01]  /*4450*/  IMAD.MOV.U32 R9, RZ, RZ, R43 ;  /* 0x000000ffff097224 */ /* 0x000fe200078e002b */
[----:B------:R-:W-:Y:S01]  /*4460*/  MOV R55, 0xa8 ;  /* 0x000000a800377802 */ /* 0x000fe20000000f00 */
[----:B0-234-:R-:W-:Y:S01]  /*4470*/  IMAD.MOV.U32 R10, RZ, RZ, R44 ;  /* 0x000000ffff0a7224 */ /* 0x01dfe200078e002c */
[----:B------:R0:W-:Y:S01]  /*4480*/  STL.64 [R1+0x108], R86 ;  /* 0x0001085601007387 */ /* 0x0001e20000100a00 */
[----:B------:R-:W-:Y:S01]  /*4490*/  IMAD.MOV.U32 R11, RZ, RZ, R45 ;  /* 0x000000ffff0b7224 */ /* 0x000fe200078e002d */
[----:B------:R0:W1:Y:S01]  /*44a0*/  LDC.64 R12, c[0x4][R55] ;  /* 0x01000000370c7b82 */ /* 0x0000620000000a00 */
[----:B------:R-:W-:Y:S01]  /*44b0*/  IMAD.MOV.U32 R0, RZ, RZ, 0x5 ;  /* 0x00000005ff007424 */ /* 0x000fe200078e00ff */
[----:B------:R-:W2:Y:S01]  /*44c0*/  LDCU.64 UR4, c[0x4][0x38] ;  /* 0x01000700ff0477ac */ /* 0x000ea20008000a00 */
[----:B------:R-:W-:Y:S01]  /*44d0*/  IADD3 R6, P0, PT, R30, 0x100, RZ ;  /* 0x000001001e067810 */ /* 0x000fe20007f1e0ff */
[----:B------:R0:W-:Y:S04]  /*44e0*/  STL.128 [R1+0x110], R8 ;  /* 0x0001100801007387 */ /* 0x0001e80000100c00 */
[----:B------:R0:W-:Y:S01]  /*44f0*/  STL [R1+0x100], R0 ;  /* 0x0001000001007387 */ /* 0x0001e20000100800 */
[----:B------:R-:W-:-:S02]  /*4500*/  IMAD.X R7, RZ, RZ, R28, P0 ;  /* 0x000000ffff077224 */ /* 0x000fc400000e061c */
[----:B--2---:R-:W-:Y:S02]  /*4510*/  IMAD.U32 R4, RZ, RZ, UR4 ;  /* 0x00000004ff047e24 */ /* 0x004fe4000f8e00ff */
[----:B0-----:R-:W-:-:S07]  /*4520*/  IMAD.U32 R5, RZ, RZ, UR5 ;  /* 0x00000005ff057e24 */ /* 0x001fce000f8e00ff */
[----:B------:R-:W-:-:S07]  /*4530*/  LEPC R20, `(.L_x_118) ;  /* 0x000000001014794e */ /* 0x000fce0000000000 */
[----:B-1----:R-:W-:Y:S05]  /*4540*/  CALL.ABS.NOINC R12 ;  /* 0x000000000c007343 */ /* 0x002fea0003c00000 */
.L_x_118:
[----:B------:R0:W-:Y:S01]  /*4550*/  STL [R1+0x100], R22 ;  /* 0x0001001601007387 */ /* 0x0001e20000100800 */
[----:B------:R0:W1:Y:S01]  /*4560*/  LDC.64 R8, c[0x4][R55] ;  /* 0x0100000037087b82 */ /* 0x0000620000000a00 */
[----:B------:R-:W2:Y:S01]  /*4570*/  LDCU.64 UR4, c[0x4][0x40] ;  /* 0x01000800ff0477ac */ /* 0x000ea20008000a00 */
[----:B------:R-:W-:-:S05]  /*4580*/  IADD3 R6, P0, PT, R30, 0x100, RZ ;  /* 0x000001001e067810 */ /* 0x000fca0007f1e0ff */
[----:B------:R-:W-:Y:S02]  /*4590*/  IMAD.X R7, RZ, RZ, R28, P0 ;  /* 0x000000ffff077224 */ /* 0x000fe400000e061c */
[----:B--2---:R-:W-:Y:S02]  /*45a0*/  IMAD.U32 R4, RZ, RZ, UR4 ;  /* 0x00000004ff047e24 */ /* 0x004fe4000f8e00ff */
[----:B0-----:R-:W-:-:S07]  /*45b0*/  IMAD.U32 R5, RZ, RZ, UR5 ;  /* 0x00000005ff057e24 */ /* 0x001fce000f8e00ff */
[----:B------:R-:W-:-:S07]  /*45c0*/  LEPC R20, `(.L_x_117) ;  /* 0x000000001014794e */ /* 0x000fce0000000000 */
[----:B-1----:R-:W-:Y:S05]  /*45d0*/  CALL.ABS.NOINC R8 ;  /* 0x0000000008007343 */ /* 0x002fea0003c00000 */
.L_x_117:
[----:B------:R-:W-:Y:S05]  /*45e0*/  BSYNC.RECONVERGENT B6 ;  /* 0x0000000000067941 */ /* 0x000fea0003800200 */
.L_x_116:
[----:B------:R-:W1:Y:S01]  /*45f0*/  LDC.64 R90, c[0x0][0x3c8] ;  /* 0x0000f200ff5a7b82 */ /* 0x000e620000000a00 */
[----:B------:R-:W-:Y:S01]  /*4600*/  ISETP.NE.AND P0, PT, R60, RZ, PT ;  /* 0x000000ff3c00720c */ /* 0x000fe20003f05270 */
[----:B------:R-:W-:Y:S01]  /*4610*/  IMAD R3, R22, 0x1e, RZ ;  /* 0x0000001e16037824 */ /* 0x000fe200078e02ff */
[----:B------:R-:W-:Y:S01]  /*4620*/  BSSY.RECONVERGENT B6, `(.L_x_119) ;  /* 0x0000018000067945 */ /* 0x000fe20003800200 */
[----:B------:R-:W-:Y:S02]  /*4630*/  IMAD.MOV.U32 R58, RZ, RZ, RZ ;  /* 0x000000ffff3a7224 */ /* 0x000fe400078e00ff */
[----:B-1----:R-:W-:-:S08]  /*4640*/  IMAD.WIDE R90, R3, 0x8, R90 ;  /* 0x00000008035a7825 */ /* 0x002fd000078e025a */
[----:B------:R-:W-:Y:S05]  /*4650*/  @!P0 BRA `(.L_x_120) ;  /* 0x0000000000508947 */ /* 0x000fea0003800000 */
[----:B0-234-:R-:W-:Y:S01]  /*4660*/  IMAD.MOV.U32 R10, RZ, RZ, R62 ;  /* 0x000000ffff0a7224 */ /* 0x01dfe200078e003e */
[----:B------:R-:W-:Y:S01]  /*4670*/  MOV R11, R63 ;  /* 0x0000003f000b7202 */ /* 0x000fe20000000f00 */
[----:B------:R1:W-:Y:S01]  /*4680*/  STG.E.64 desc[UR36][R90.64+0x8], R24 ;  /* 0x000008185a007986 */ /* 0x0003e2000c101b24 */
[----:B------:R-:W-:Y:S01]  /*4690*/  ISETP.GT.AND P6, PT, R22, 0x4, PT ;  /* 0x000000041600780c */ /* 0x000fe20003fc4270 */
[----:B------:R-:W-:Y:S02]  /*46a0*/  IMAD.MOV.U32 R58, RZ, RZ, 0x1 ;  /* 0x00000001ff3a7424 */ /* 0x000fe400078e00ff */
[----:B------:R1:W-:Y:S04]  /*46b0*/  STG.E.64 desc[UR36][R90.64], R10 ;  /* 0x0000000a5a007986 */ /* 0x0003e8000c101b24 */
[----:B------:R1:W-:Y:S06]  /*46c0*/  STG.E.64 desc[UR36][R90.64+0x10], R26 ;  /* 0x0000101a5a007986 */ /* 0x0003ec000c101b24 */
[----:B------:R-:W-:Y:S05]  /*46d0*/  @P6 BRA `(.L_x_120) ;  /* 0x0000000000306947 */ /* 0x000fea0003800000 */
[----:B------:R-:W-:Y:S01]  /*46e0*/  MOV R8, 0xa8 ;  /* 0x000000a800087802 */ /* 0x000fe20000000f00 */
[----:B------:R0:W-:Y:S01]  /*46f0*/  STL.64 [R1+0x108], R10 ;  /* 0x0001080a01007387 */ /* 0x0001e20000100a00 */
[----:B------:R-:W2:Y:S01]  /*4700*/  LDCU.64 UR4, c[0x4][0x48] ;  /* 0x01000900ff0477ac */ /* 0x000ea20008000a00 */
[----:B------:R-:W-:Y:S02]  /*4710*/  IADD3 R6, P0, PT, R30, 0x100, RZ ;  /* 0x000001001e067810 */ /* 0x000fe40007f1e0ff */
[----:B------:R0:W-:Y:S01]  /*4720*/  STL.128 [R1+0x110], R24 ;  /* 0x0001101801007387 */ /* 0x0001e20000100c00 */
[----:B------:R-:W3:Y:S02]  /*4730*/  LDC.64 R8, c[0x4][R8] ;  /* 0x0100000008087b82 */ /* 0x000ee40000000a00 */
[----:B------:R-:W-:Y:S01]  /*4740*/  IMAD.X R7, RZ, RZ, R28, P0 ;  /* 0x000000ffff077224 */ /* 0x000fe200000e061c */
[----:B------:R0:W-:Y:S01]  /*4750*/  STL [R1+0x100], RZ ;  /* 0x000100ff01007387 */ /* 0x0001e20000100800 */
[----:B--2---:R-:W-:-:S02]  /*4760*/  IMAD.U32 R4, RZ, RZ, UR4 ;  /* 0x00000004ff047e24 */ /* 0x004fc4000f8e00ff */
[----:B0-----:R-:W-:-:S07]  /*4770*/  IMAD.U32 R5, RZ, RZ, UR5 ;  /* 0x00000005ff057e24 */ /* 0x001fce000f8e00ff */
[----:B------:R-:W-:-:S07]  /*4780*/  LEPC R20, `(.L_x_120) ;  /* 0x000000001014794e */ /* 0x000fce0000000000 */
[----:B-1-3--:R-:W-:Y:S05]  /*4790*/  CALL.ABS.NOINC R8 ;  /* 0x0000000008007343 */ /* 0x00afea0003c00000 */
.L_x_120:
[----:B------:R-:W-:Y:S05]  /*47a0*/  BSYNC.RECONVERGENT B6 ;  /* 0x0000000000067941 */ /* 0x000fea0003800200 */
.L_x_119:
[----:B------:R-:W-:Y:S01]  /*47b0*/  ISETP.NE.AND P0, PT, R60, 0x1, PT ;  /* 0x000000013c00780c */ /* 0x000fe20003f05270 */
[----:B------:R-:W-:-:S12]  /*47c0*/  BSSY.RECONVERGENT B6, `(.L_x_121) ;  /* 0x000001e000067945 */ /* 0x000fd80003800200 */
[----:B------:R-:W-:Y:S05]  /*47d0*/  @!P0 BRA `(.L_x_122) ;  /* 0x0000000000708947 */ /* 0x000fea0003800000 */
[----:B------:R-:W-:Y:S01]  /*47e0*/  IMAD R5, R58, 0x3, RZ ;  /* 0x000000033a057824 */ /* 0x000fe200078e02ff */
[----:B------:R-:W-:Y:S01]  /*47f0*/  ISETP.GT.AND P6, PT, R22, 0x4, PT ;  /* 0x000000041600780c */ /* 0x000fe20003fc4270 */
[----:B------:R-:W-:Y:S01]  /*4800*/  IMAD.MOV.U32 R14, RZ, RZ, R66 ;  /* 0x000000ffff0e7224 */ /* 0x000fe200078e0042 */
[----:B------:R-:W-:Y:S01]  /*4810*/  BSSY.RECONVERGENT B7, `(.L_x_123) ;  /* 0x0000017000077945 */ /* 0x000fe20003800200 */
[----:B------:R-:W-:-:S04]  /*4820*/  IMAD.WIDE.U32 R4, R5, 0x8, R90 ;  /* 0x0000000805047825 */ /* 0x000fc800078e005a */
[----:B------:R-:W-:Y:S02]  /*4830*/  IMAD.MOV.U32 R15, RZ, RZ, R67 ;  /* 0x000000ffff0f7224 */ /* 0x000fe400078e0043 */
[----:B------:R-:W-:Y:S02]  /*4840*/  IMAD.MOV.U32 R8, RZ, RZ, R29 ;  /* 0x000000ffff087224 */ /* 0x000fe400078e001d */
[----:B------:R-:W-:Y:S01]  /*4850*/  IMAD.MOV.U32 R9, RZ, RZ, R2 ;  /* 0x000000ffff097224 */ /* 0x000fe200078e0002 */
[----:B------:R0:W-:Y:S02]  /*4860*/  STG.E.64 desc[UR36][R4.64], R14 ;  /* 0x0000000e04007986 */ /* 0x0001e4000c101b24 */
[----:B01234-:R-:W-:Y:S02]  /*4870*/  IMAD.MOV.U32 R10, RZ, RZ, R26 ;  /* 0x000000ffff0a7224 */ /* 0x01ffe400078e001a */
[----:B------:R-:W-:Y:S01]  /*4880*/  IMAD.MOV.U32 R11, RZ, RZ, R27 ;  /* 0x000000ffff0b7224 */ /* 0x000fe200078e001b */
[----:B------:R0:W-:Y:S04]  /*4890*/  STG.E.64 desc[UR36][R4.64+0x8], R8 ;  /* 0x0000080804007986 */ /* 0x0001e8000c101b24 */
[----:B------:R0:W-:Y:S01]  /*48a0*/  STG.E.64 desc[UR36][R4.64+0x10], R10 ;  /* 0x0000100a04007986 */ /* 0x0001e2000c101b24 */
[----:B------:R-:W-:Y:S05]  /*48b0*/  @P6 BRA `(.L_x_124) ;  /* 0x0000000000306947 */ /* 0x000fea0003800000 */
[----:B------:R-:W-:Y:S01]  /*48c0*/  MOV R12, 0xa8 ;  /* 0x000000a8000c7802 */ /* 0x000fe20000000f00 */
[----:B------:R1:W-:Y:S01]  /*48d0*/  STL.128 [R1+0x110], R8 ;  /* 0x0001100801007387 */ /* 0x0003e20000100c00 */
[----:B------:R-:W0:Y:S01]  /*48e0*/  LDCU.64 UR4, c[0x4][0x48] ;  /* 0x01000900ff0477ac */ /* 0x000e220008000a00 */
[----:B------:R-:W-:Y:S02]  /*48f0*/  IADD3 R6, P0, PT, R30, 0x100, RZ ;  /* 0x000001001e067810 */ /* 0x000fe40007f1e0ff */
[----:B------:R1:W-:Y:S01]  /*4900*/  STL.64 [R1+0x108], R14 ;  /* 0x0001080e01007387 */ /* 0x0003e20000100a00 */
[----:B------:R-:W2:Y:S01]  /*4910*/  LDC.64 R12, c[0x4][R12] ;  /* 0x010000000c0c7b82 */ /* 0x000ea20000000a00 */
[----:B------:R-:W-:Y:S02]  /*4920*/  IADD3.X R7, PT, PT, RZ, R28, RZ, P0, !PT ;  /* 0x0000001cff077210 */ /* 0x000fe400007fe4ff */
[----:B------:R1:W-:Y:S01]  /*4930*/  STL [R1+0x100], R58 ;  /* 0x0001003a01007387 */ /* 0x0003e20000100800 */
[----:B0-----:R-:W-:-:S02]  /*4940*/  IMAD.U32 R4, RZ, RZ, UR4 ;  /* 0x00000004ff047e24 */ /* 0x001fc4000f8e00ff */
[----:B-1----:R-:W-:-:S07]  /*4950*/  IMAD.U32 R5, RZ, RZ, UR5 ;  /* 0x00000005ff057e24 */ /* 0x002fce000f8e00ff */
[----:B------:R-:W-:-:S07]  /*4960*/  LEPC R20, `(.L_x_124) ;  /* 0x000000001014794e */ /* 0x000fce0000000000 */
[----:B--2---:R-:W-:Y:S05]  /*4970*/  CALL.ABS.NOINC R12 ;  /* 0x000000000c007343 */ /* 0x004fea0003c00000 */
.L_x_124:
[----:B------:R-:W-:Y:S05]  /*4980*/  BSYNC.RECONVERGENT B7 ;  /* 0x0000000000077941 */ /* 0x000fea0003800200 */
.L_x_123:
[----:B------:R-:W-:-:S07]  /*4990*/  VIADD R58, R58, 0x1 ;  /* 0x000000013a3a7836 */ /* 0x000fce0000000000 */
.L_x_122:
[----:B------:R-:W-:Y:S05]  /*49a0*/  BSYNC.RECONVERGENT B6 ;  /* 0x0000000000067941 */ /* 0x000fea0003800200 */
.L_x_121:
[----:B------:R-:W-:Y:S01]  /*49b0*/  ISETP.NE.AND P0, PT, R60, 0x2, PT ;  /* 0x000000023c00780c */ /* 0x000fe20003f05270 */
[----:B------:R-:W-:-:S12]  /*49c0*/  BSSY.RECONVERGENT B6, `(.L_x_125) ;  /* 0x000001e000067945 */ /* 0x000fd80003800200 */
[----:B------:R-:W-:Y:S05]  /*49d0*/  @!P0 BRA `(.L_x_126) ;  /* 0x0000000000708947 */ /* 0x000fea0003800000 */
[----:B0-----:R-:W-:Y:S01]  /*49e0*/  IMAD R5, R58, 0x3, RZ ;  /* 0x000000033a057824 */ /* 0x001fe200078e02ff */
[----:B------:R-:W-:Y:S01]  /*49f0*/  ISETP.GT.AND P1, PT, R22, 0x4, PT ;  /* 0x000000041600780c */ /* 0x000fe20003f24270 */
[----:B------:R-:W-:Y:S01]  /*4a00*/  IMAD.MOV.U32 R14, RZ, RZ, R62 ;  /* 0x000000ffff0e7224 */ /* 0x000fe200078e003e */
[----:B------:R-:W-:Y:S01]  /*4a10*/  BSSY.RECONVERGENT B7, `(.L_x_127) ;  /* 0x0000017000077945 */ /* 0x000fe20003800200 */
[----:B------:R-:W-:-:S04]  /*4a20*/  IMAD.WIDE.U32 R4, R5, 0x8, R90 ;  /* 0x0000000805047825 */ /* 0x000fc800078e005a */
[----:B------:R-:W-:Y:S02]  /*4a30*/  IMAD.MOV.U32 R15, RZ, RZ, R63 ;  /* 0x000000ffff0f7224 */ /* 0x000fe400078e003f */
[----:B------:R-:W-:Y:S02]  /*4a40*/  IMAD.MOV.U32 R8, RZ, RZ, R32 ;  /* 0x000000ffff087224 */ /* 0x000fe400078e0020 */
[----:B------:R-:W-:Y:S01]  /*4a50*/  IMAD.MOV.U32 R9, RZ, RZ, R31 ;  /* 0x000000ffff097224 */ /* 0x000fe200078e001f */
[----:B------:R0:W-:Y:S01]  /*4a60*/  STG.E.64 desc[UR36][R4.64], R14 ;  /* 0x0000000e04007986 */ /* 0x0001e2000c101b24 */
[----:B-1234-:R-:W-:Y:S02]  /*4a70*/  IMAD.MOV.U32 R10, RZ, RZ, R26 ;  /* 0x000000ffff0a7224 */ /* 0x01efe400078e001a */
        /* <DEDUP_REMOVED lines=9> */
[----:B------:R-:W2:Y:S02]  /*4b10*/  LDC.64 R12, c[0x4][R12] ;  /* 0x010000000c0c7b82 */ /* 0x000ea40000000a00 */
[----:B------:R-:W-:Y:S01]  /*4b20*/  IMAD.X R7, RZ, RZ, R28, P0 ;  /* 0x000000ffff077224 */ /* 0x000fe200000e061c */
[----:B------:R1:W-:Y:S01]  /*4b30*/  STL [R1+0x100], R58 ;  /* 0x0001003a01007387 */ /* 0x0003e20000100800 */
[----:B0-----:R-:W-:-:S02]  /*4b40*/  IMAD.U32 R4, RZ, RZ, UR4 ;  /* 0x00000004ff047e24 */ /* 0x001fc4000f8e00ff */
[----:B-1----:R-:W-:-:S07]  /*4b50*/  IMAD.U32 R5, RZ, RZ, UR5 ;  /* 0x00000005ff057e24 */ /* 0x002fce000f8e00ff */
[----:B------:R-:W-:-:S07]  /*4b60*/  LEPC R20, `(.L_x_128) ;  /* 0x000000001014794e */ /* 0x000fce0000000000 */
[----:B--2---:R-:W-:Y:S05]  /*4b70*/  CALL.ABS.NOINC R12 ;  /* 0x000000000c007343 */ /* 0x004fea0003c00000 */
.L_x_128:
[----:B------:R-:W-:Y:S05]  /*4b80*/  BSYNC.RECONVERGENT B7 ;  /* 0x0000000000077941 */ /* 0x000fea0003800200 */
.L_x_127:
[----:B------:R-:W-:-:S07]  /*4b90*/  VIADD R58, R58, 0x1 ;  /* 0x000000013a3a7836 */ /* 0x000fce0000000000 */
.L_x_126:
[----:B------:R-:W-:Y:S05]  /*4ba0*/  BSYNC.RECONVERGENT B6 ;  /* 0x0000000000067941 */ /* 0x000fea0003800200 */
.L_x_125:
[----:B------:R-:W-:Y:S01]  /*4bb0*/  ISETP.NE.AND P0, PT, R60, 0x3, PT ;  /* 0x000000033c00780c */ /* 0x000fe20003f05270 */
[----:B------:R-:W-:-:S12]  /*4bc0*/  BSSY.RECONVERGENT B6, `(.L_x_129) ;  /* 0x000001e000067945 */ /* 0x000fd80003800200 */
[----:B------:R-:W-:Y:S05]  /*4bd0*/  @!P0 BRA `(.L_x_130) ;  /* 0x0000000000708947 */ /* 0x000fea0003800000 */
[----:B0-----:R-:W-:Y:S01]  /*4be0*/  IMAD R5, R58, 0x3, RZ ;  /* 0x000000033a057824 */ /* 0x001fe200078e02ff */
[----:B------:R-:W-:Y:S01]  /*4bf0*/  MOV R15, R67 ;  /* 0x00000043000f7202 */ /* 0x000fe20000000f00 */
[----:B------:R-:W-:Y:S01]  /*4c00*/  IMAD.MOV.U32 R14, RZ, RZ, R66 ;  /* 0x000000ffff0e7224 */ /* 0x000fe200078e0042 */
[----:B------:R-:W-:Y:S01]  /*4c10*/  ISETP.GT.AND P1, PT, R22, 0x4, PT ;  /* 0x000000041600780c */ /* 0x000fe20003f24270 */
[----:B------:R-:W-:Y:S01]  /*4c20*/  IMAD.WIDE.U32 R4, R5, 0x8, R90 ;  /* 0x0000000805047825 */ /* 0x000fe200078e005a */
[----:B------:R-:W-:Y:S03]  /*4c30*/  BSSY.RECONVERGENT B7, `(.L_x_131) ;  /* 0x0000015000077945 */ /* 0x000fe60003800200 */
[----:B------:R-:W-:Y:S01]  /*4c40*/  IMAD.MOV.U32 R8, RZ, RZ, R32 ;  /* 0x000000ffff087224 */ /* 0x000fe200078e0020 */
[----:B------:R0:W-:Y:S01]  /*4c50*/  STG.E.64 desc[UR36][R4.64], R14 ;  /* 0x0000000e04007986 */ /* 0x0001e2000c101b24 */
[----:B------:R-:W-:-:S02]  /*4c60*/  IMAD.MOV.U32 R9, RZ, RZ, R31 ;  /* 0x000000ffff097224 */ /* 0x000fc400078e001f */
        /* <DEDUP_REMOVED lines=17> */
.L_x_132:
[----:B------:R-:W-:Y:S05]  /*4d80*/  BSYNC.RECONVERGENT B7 ;  /* 0x0000000000077941 */ /* 0x000fea0003800200 */
.L_x_131:
[----:B------:R-:W-:-:S07]  /*4d90*/  VIADD R58, R58, 0x1 ;  /* 0x000000013a3a7836 */ /* 0x000fce0000000000 */
.L_x_130:
[----:B------:R-:W-:Y:S05]  /*4da0*/  BSYNC.RECONVERGENT B6 ;  /* 0x0000000000067941 */ /* 0x000fea0003800200 */
.L_x_129:
[----:B------:R-:W-:Y:S01]  /*4db0*/  ISETP.NE.AND P0, PT, R60, 0x4, PT ;  /* 0x000000043c00780c */ /* 0x000fe20003f05270 */
[----:B------:R-:W-:-:S12]  /*4dc0*/  BSSY.RECONVERGENT B6, `(.L_x_133) ;  /* 0x000001e000067945 */ /* 0x000fd80003800200 */
[----:B------:R-:W-:Y:S05]  /*4dd0*/  @!P0 BRA `(.L_x_134) ;  /* 0x0000000000708947 */ /* 0x000fea0003800000 */
[----:B0-----:R-:W-:Y:S01]  /*4de0*/  IMAD R5, R58, 0x3, RZ ;  /* 0x000000033a057824 */ /* 0x001fe200078e02ff */
[----:B-1234-:R-:W-:Y:S01]  /*4df0*/  MOV R10, R68 ;  /* 0x00000044000a7202 */ /* 0x01efe20000000f00 */
[----:B------:R-:W-:Y:S01]  /*4e00*/  IMAD.MOV.U32 R14, RZ, RZ, R62 ;  /* 0x000000ffff0e7224 */ /* 0x000fe200078e003e */
[----:B------:R-:W-:Y:S01]  /*4e10*/  ISETP.GT.AND P1, PT, R22, 0x4, PT ;  /* 0x000000041600780c */ /* 0x000fe20003f24270 */
[----:B------:R-:W-:Y:S01]  /*4e20*/  IMAD.WIDE.U32 R4, R5, 0x8, R90 ;  /* 0x0000000805047825 */ /* 0x000fe200078e005a */
[----:B------:R-:W-:Y:S03]  /*4e30*/  BSSY.RECONVERGENT B7, `(.L_x_135) ;  /* 0x0000015000077945 */ /* 0x000fe60003800200 */
[----:B------:R-:W-:Y:S02]  /*4e40*/  IMAD.MOV.U32 R15, RZ, RZ, R63 ;  /* 0x000000ffff0f7224 */ /* 0x000fe400078e003f */
[----:B------:R-:W-:-:S02]  /*4e50*/  IMAD.MOV.U32 R8, RZ, RZ, R29 ;  /* 0x000000ffff087224 */ /* 0x000fc400078e001d */
[----:B------:R-:W-:Y:S01]  /*4e60*/  IMAD.MOV.U32 R9, RZ, RZ, R2 ;  /* 0x000000ffff097224 */ /* 0x000fe200078e0002 */
[----:B------:R0:W-:Y:S01]  /*4e70*/  STG.E.64 desc[UR36][R4.64], R14 ;  /* 0x0000000e04007986 */ /* 0x0001e2000c101b24 */
[----:B------:R-:W-:-:S03]  /*4e80*/  IMAD.MOV.U32 R11, RZ, RZ, R69 ;  /* 0x000000ffff0b7224 */ /* 0x000fc600078e0045 */
        /* <DEDUP_REMOVED lines=15> */
.L_x_136:
[----:B------:R-:W-:Y:S05]  /*4f80*/  BSYNC.RECONVERGENT B7 ;  /* 0x0000000000077941 */ /* 0x000fea0003800200 */
.L_x_135:
[----:B------:R-:W-:-:S07]  /*4f90*/  VIADD R58, R58, 0x1 ;  /* 0x000000013a3a7836 */ /* 0x000fce0000000000 */
.L_x_134:
[----:B------:R-:W-:Y:S05]  /*4fa0*/  BSYNC.RECONVERGENT B6 ;  /* 0x0000000000067941 */ /* 0x000fea0003800200 */
.L_x_133:
        /* <DEDUP_REMOVED lines=25> */
[----:B0-----:R-:W-:Y:S01]  /*5140*/  IMAD.U32 R4, RZ, RZ, UR4 ;  /* 0x00000004ff047e24 */ /* 0x001fe2000f8e00ff */
[----:B-1----:R-:W-:-:S07]  /*5150*/  MOV R5, UR5 ;  /* 0x0000000500057c02 */ /* 0x002fce0008000f00 */
[----:B------:R-:W-:-:S07]  /*5160*/  LEPC R20, `(.L_x_140) ;  /* 0x000000001014794e */ /* 0x000fce0000000000 */
[----:B--2---:R-:W-:Y:S05]  /*5170*/  CALL.ABS.NOINC R12 ;  /* 0x000000000c007343 */ /* 0x004fea0003c00000 */
.L_x_140:
[----:B------:R-:W-:Y:S05]  /*5180*/  BSYNC.RECONVERGENT B7 ;  /* 0x0000000000077941 */ /* 0x000fea0003800200 */
.L_x_139:
[----:B------:R-:W-:-:S07]  /*5190*/  VIADD R58, R58, 0x1 ;  /* 0x000000013a3a7836 */ /* 0x000fce0000000000 */
.L_x_138:
[----:B------:R-:W-:Y:S05]  /*51a0*/  BSYNC.RECONVERGENT B6 ;  /* 0x0000000000067941 */ /* 0x000fea0003800200 */
.L_x_137:
[----:B------:R-:W-:Y:S01]  /*51b0*/  DSETP.GT.AND P0, PT, R82, R88, PT ;  /* 0x000000585200722a */ /* 0x000fe20003f04000 */
[----:B------:R-:W-:Y:S01]  /*51c0*/  BSSY.RECONVERGENT B6, `(.L_x_141) ;  /* 0x000001f000067945 */ /* 0x000fe20003800200 */
[----:B------:R-:W-:-:S14]  /*51d0*/  DSETP.LEU.AND P1, PT, R80, R84, PT ;  /* 0x000000545000722a */ /* 0x000fdc0003f2b000 */
[----:B------:R-:W-:Y:S05]  /*51e0*/  @P0 BRA P1, `(.L_x_142) ;  /* 0x0000000000700947 */ /* 0x000fea0000800000 */
        /* <DEDUP_REMOVED lines=26> */
.L_x_144:
[----:B------:R-:W-:Y:S05]  /*5390*/  BSYNC.RECONVERGENT B7 ;  /* 0x0000000000077941 */ /* 0x000fea0003800200 */
.L_x_143:
[----:B------:R-:W-:-:S07]  /*53a0*/  VIADD R58, R58, 0x1 ;  /* 0x000000013a3a7836 */ /* 0x000fce0000000000 */
.L_x_142:
[----:B------:R-:W-:Y:S05]  /*53b0*/  BSYNC.RECONVERGENT B6 ;  /* 0x0000000000067941 */ /* 0x000fea0003800200 */
.L_x_141:
[----:B------:R-:W-:Y:S01]  /*53c0*/  DSETP.GT.AND P0, PT, R80, R84, PT ;  /* 0x000000545000722a */ /* 0x000fe20003f04000 */
[----:B------:R-:W-:-:S13]  /*53d0*/  BSSY.RECONVERGENT B6, `(.L_x_145) ;  /* 0x000001e000067945 */ /* 0x000fda0003800200 */
[----:B------:R-:W-:Y:S05]  /*53e0*/  @P0 BRA `(.L_x_146) ;  /* 0x0000000000700947 */ /* 0x000fea0003800000 */
        /* <DEDUP_REMOVED lines=26> */
.L_x_148:
[----:B------:R-:W-:Y:S05]  /*5590*/  BSYNC.RECONVERGENT B7 ;  /* 0x0000000000077941 */ /* 0x000fea0003800200 */
.L_x_147:
[----:B------:R-:W-:-:S07]  /*55a0*/  VIADD R58, R58, 0x1 ;  /* 0x000000013a3a7836 */ /* 0x000fce0000000000 */
.L_x_146:
[----:B------:R-:W-:Y:S05]  /*55b0*/  BSYNC.RECONVERGENT B6 ;  /* 0x0000000000067941 */ /* 0x000fea0003800200 */
.L_x_145:
[----:B------:R-:W-:Y:S01]  /*55c0*/  ISETP.NE.U32.AND P0, PT, R56, R29, PT ;  /* 0x0000001d3800720c */ /* 0x000fe20003f05070 */
[----:B------:R-:W-:Y:S01]  /*55d0*/  BSSY.RECONVERGENT B6, `(.L_x_149) ;  /* 0x0000035000067945 */ /* 0x000fe20003800200 */
[----:B------:R-:W-:Y:S02]  /*55e0*/  ISETP.EQ.U32.AND P1, PT, R78, R62, PT ;  /* 0x0000003e4e00720c */ /* 0x000fe40003f22070 */
[----:B------:R-:W-:Y:S02]  /*55f0*/  ISETP.EQ.U32.AND P3, PT, R54, R26, PT ;  /* 0x0000001a3600720c */ /* 0x000fe40003f62070 */
[----:B------:R-:W-:Y:S02]  /*5600*/  ISETP.NE.AND.EX P2, PT, R53, R2, PT, P0 ;  /* 0x000000023500720c */ /* 0x000fe40003f45300 */
[----:B------:R-:W-:Y:S02]  /*5610*/  ISETP.EQ.AND.EX P4, PT, R51, R27, PT, P3 ;  /* 0x0000001b3300720c */ /* 0x000fe40003f82330 */
[----:B------:R-:W-:-:S13]  /*5620*/  ISETP.EQ.AND.EX P0, PT, R79, R63, !P2, P1 ;  /* 0x0000003f4f00720c */ /* 0x000fda0005702310 */
[----:B------:R-:W-:Y:S05]  /*5630*/  @P0 BRA P4, `(.L_x_150) ;  /* 0x0000000000b80947 */ /* 0x000fea0002000000 */
[----:B------:R-:W-:Y:S02]  /*5640*/  ISETP.EQ.U32.AND P4, PT, R78, R66, PT ;  /* 0x000000424e00720c */ /* 0x000fe40003f82070 */
[----:B------:R-:W-:Y:S02]  /*5650*/  ISETP.EQ.AND.EX P5, PT, R51, R27, PT, P3 ;  /* 0x0000001b3300720c */ /* 0x000fe40003fa2330 */
[----:B------:R-:W-:-:S13]  /*5660*/  ISETP.EQ.AND.EX P2, PT, R79, R67, !P2, P4 ;  /* 0x000000434f00720c */ /* 0x000fda0005742340 */
[----:B------:R-:W-:Y:S05]  /*5670*/  @P2 BRA P5, `(.L_x_150) ;  /* 0x0000000000a82947 */ /* 0x000fea0002800000 */
[----:B------:R-:W-:Y:S02]  /*5680*/  ISETP.NE.U32.AND P5, PT, R56, R32, PT ;  /* 0x000000203800720c */ /* 0x000fe40003fa5070 */
[----:B------:R-:W-:Y:S02]  /*5690*/  ISETP.EQ.AND.EX P6, PT, R51, R27, PT, P3 ;  /* 0x0000001b3300720c */ /* 0x000fe40003fc2330 */
[----:B------:R-:W-:-:S04]  /*56a0*/  ISETP.NE.AND.EX P5, PT, R53, R31, PT, P5 ;  /* 0x0000001f3500720c */ /* 0x000fc80003fa5350 */
[----:B------:R-:W-:-:S13]  /*56b0*/  ISETP.EQ.AND.EX P1, PT, R79, R63, !P5, P1 ;  /* 0x0000003f4f00720c */ /* 0x000fda0006f22310 */
[----:B------:R-:W-:Y:S05]  /*56c0*/  @P1 BRA P6, `(.L_x_150) ;  /* 0x0000000000941947 */ /* 0x000fea0003000000 */
[----:B------:R-:W-:Y:S02]  /*56d0*/  ISETP.EQ.AND.EX P4, PT, R79, R67, !P5, P4 ;  /* 0x000000434f00720c */ /* 0x000fe40006f82340 */
[----:B------:R-:W-:-:S13]  /*56e0*/  ISETP.EQ.AND.EX P3, PT, R51, R27, PT, P3 ;  /* 0x0000001b3300720c */ /* 0x000fda0003f62330 */
[----:B------:R-:W-:Y:S05]  /*56f0*/  @P4 BRA P3, `(.L_x_150) ;  /* 0x0000000000884947 */ /* 0x000fea0001800000 */
[----:B------:R-:W-:-:S04]  /*5700*/  ISETP.EQ.U32.AND P3, PT, R54, R68, PT ;  /* 0x000000443600720c */ /* 0x000fc80003f62070 */
[CC--:B------:R-:W-:Y:S02]  /*5710*/  ISETP.EQ.AND.EX P2, PT, R51.reuse, R69.reuse, P2, P3 ;  /* 0x000000453300720c */ /* 0x0c0fe40001742330 */
[CC--:B------:R-:W-:Y:S02]  /*5720*/  ISETP.EQ.AND.EX P1, PT, R51.reuse, R69.reuse, P1, P3 ;  /* 0x000000453300720c */ /* 0x0c0fe40000f22330 */
[CC--:B------:R-:W-:Y:S02]  /*5730*/  ISETP.EQ.AND.EX P4, PT, R51.reuse, R69.reuse, P4, P3 ;  /* 0x000000453300720c */ /* 0x0c0fe40002782330 */
[----:B------:R-:W-:Y:S02]  /*5740*/  ISETP.EQ.AND.EX P0, PT, R51, R69, P0, P3 ;  /* 0x000000453300720c */ /* 0x000fe40000702330 */
[----:B------:R-:W-:-:S04]  /*5750*/  PLOP3.LUT P1, PT, P2, P1, P4, 0xfe, 0x0 ;  /* 0x000000000000781c */ /* 0x000fc80001723f46 */
[----:B------:R-:W-:-:S13]  /*5760*/  PLOP3.LUT P0, PT, P0, P1, PT, 0xf8, 0x8f ;  /* 0x00000000008f781c */ /* 0x000fda0000703f70 */
[----:B------:R-:W-:Y:S05]  /*5770*/  @P0 BRA `(.L_x_150) ;  /* 0x0000000000680947 */ /* 0x000fea0003800000 */
[----:B0-----:R-:W-:Y:S01]  /*5780*/  IMAD R5, R58, 0x3, RZ ;  /* 0x000000033a057824 */ /* 0x001fe200078e02ff */
[----:B-1234-:R-:W-:Y:S01]  /*5790*/  MOV R11, R51 ;  /* 0x00000033000b7202 */ /* 0x01efe20000000f00 */
[----:B------:R-:W-:Y:S01]  /*57a0*/  IMAD.MOV.U32 R8, RZ, RZ, R56 ;  /* 0x000000ffff087224 */ /* 0x000fe200078e0038 */
[----:B------:R-:W-:Y:S01]  /*57b0*/  ISETP.GT.AND P0, PT, R22, 0x4, PT ;  /* 0x000000041600780c */ /* 0x000fe20003f04270 */
[----:B------:R-:W-:Y:S01]  /*57c0*/  IMAD.WIDE.U32 R4, R5, 0x8, R90 ;  /* 0x0000000805047825 */ /* 0x000fe200078e005a */
[----:B------:R-:W-:Y:S03]  /*57d0*/  BSSY.RECONVERGENT B7, `(.L_x_151) ;  /* 0x0000013000077945 */ /* 0x000fe60003800200 */
        /* <DEDUP_REMOVED lines=18> */
.L_x_152:
[----:B------:R-:W-:Y:S05]  /*5900*/  BSYNC.RECONVERGENT B7 ;  /* 0x0000000000077941 */ /* 0x000fea0003800200 */
.L_x_151:
[----:B------:R-:W-:-:S07]  /*5910*/  VIADD R58, R58, 0x1 ;  /* 0x000000013a3a7836 */ /* 0x000fce0000000000 */
.L_x_150:
[----:B------:R-:W-:Y:S05]  /*5920*/  BSYNC.RECONVERGENT B6 ;  /* 0x0000000000067941 */ /* 0x000fea0003800200 */
.L_x_149:
        /* <DEDUP_REMOVED lines=29> */
[----:B------:R-:W-:Y:S01]  /*5b00*/  ISETP.GT.AND P0, PT, R22, 0x4, PT ;  /* 0x000000041600780c */ /* 0x000fe20003f04270 */
[----:B------:R-:W-:Y:S01]  /*5b10*/  IMAD.MOV.U32 R8, RZ, RZ, R52 ;  /* 0x000000ffff087224 */ /* 0x000fe200078e0034 */
[----:B------:R-:W-:Y:S01]  /*5b20*/  BSSY.RECONVERGENT B7, `(.L_x_155) ;  /* 0x0000015000077945 */ /* 0x000fe20003800200 */
[----:B------:R-:W-:-:S04]  /*5b30*/  IMAD.WIDE.U32 R4, R5, 0x8, R90 ;  /* 0x0000000805047825 */ /* 0x000fc800078e005a */
        /* <DEDUP_REMOVED lines=10> */
[----:B------:R-:W-:Y:S01]  /*5be0*/  IADD3 R6, P0, PT, R30, 0x100, RZ ;  /* 0x000001001e067810 */ /* 0x000fe20007f1e0ff */
[----:B------:R1:W2:Y:S01]  /*5bf0*/  LDC.64 R12, c[0x4][R0] ;  /* 0x01000000000c7b82 */ /* 0x0002a20000000a00 */
[----:B------:R1:W-:Y:S03]  /*5c00*/  STL.64 [R1+0x108], R76 ;  /* 0x0001084c01007387 */ /* 0x0003e60000100a00 */
[----:B------:R-:W-:Y:S01]  /*5c10*/  IMAD.X R7, RZ, RZ, R28, P0 ;  /* 0x000000ffff077224 */ /* 0x000fe200000e061c */
[----:B------:R1:W-:Y:S01]  /*5c20*/  STL [R1+0x100], R58 ;  /* 0x0001003a01007387 */ /* 0x0003e20000100800 */
[----:B0-----:R-:W-:-:S02]  /*5c30*/  IMAD.U32 R4, RZ, RZ, UR4 ;  /* 0x00000004ff047e24 */ /* 0x001fc4000f8e00ff */
[----:B-1----:R-:W-:-:S07]  /*5c40*/  IMAD.U32 R5, RZ, RZ, UR5 ;  /* 0x00000005ff057e24 */ /* 0x002fce000f8e00ff */
[----:B------:R-:W-:-:S07]  /*5c50*/  LEPC R20, `(.L_x_156) ;  /* 0x000000001014794e */ /* 0x000fce0000000000 */
[----:B--2---:R-:W-:Y:S05]  /*5c60*/  CALL.ABS.NOINC R12 ;  /* 0x000000000c007343 */ /* 0x004fea0003c00000 */
.L_x_156:
[----:B------:R-:W-:Y:S05]  /*5c70*/  BSYNC.RECONVERGENT B7 ;  /* 0x0000000000077941 */ /* 0x000fea0003800200 */
.L_x_155:
[----:B------:R-:W-:-:S07]  /*5c80*/  VIADD R58, R58, 0x1 ;  /* 0x000000013a3a7836 */ /* 0x000fce0000000000 */
.L_x_154:
[----:B------:R-:W-:Y:S05]  /*5c90*/  BSYNC.RECONVERGENT B6 ;  /* 0x0000000000067941 */ /* 0x000fea0003800200 */
.L_x_153:
[----:B------:R-:W-:Y:S01]  /*5ca0*/  ISETP.GT.U32.AND P0, PT, R58, 0x9, PT ;  /* 0x000000093a00780c */ /* 0x000fe20003f04070 */
[----:B------:R-:W-:Y:S01]  /*5cb0*/  BSSY.RECONVERGENT B6, `(.L_x_157) ;  /* 0x00000ea000067945 */ /* 0x000fe20003800200 */
[----:B------:R-:W-:-:S11]  /*5cc0*/  HFMA2 R23, -RZ, RZ, 0, 5.9604644775390625e-07 ;  /* 0x0000000aff177431 */ /* 0x000fd600000001ff */
[----:B------:R-:W-:Y:S05]  /*5cd0*/  @P0 BRA `(.L_x_158) ;  /* 0x0000000c009c0947 */ /* 0x000fea0003800000 */
        /* <DEDUP_REMOVED lines=18> */
[----:B------:R-:W-:Y:S02]  /*5e00*/  ISETP.EQ.U32.AND P5, PT, R46, R68, PT ;  /* 0x000000442e00720c */ /* 0x000fe40003fa2070 */
[C---:B------:R-:W-:Y:S02]  /*5e10*/  ISETP.EQ.AND.EX P3, PT, R47.reuse, R27, P4, P3 ;  /* 0x0000001b2f00720c */ /* 0x040fe40002762330 */
[----:B------:R-:W-:-:S04]  /*5e20*/  ISETP.EQ.AND.EX P2, PT, R47, R69, P2, P5 ;  /* 0x000000452f00720c */ /* 0x000fc80001742350 */
[----:B------:R-:W-:-:S13]  /*5e30*/  PLOP3.LUT P2, PT, P3, P2, PT, 0xf8, 0x8f ;  /* 0x00000000008f781c */ /* 0x000fda0001f45f70 */
[----:B------:R-:W-:Y:S05]  /*5e40*/  @P2 BRA `(.L_x_160) ;  /* 0x00000000007c2947 */ /* 0x000fea0003800000 */
[CC--:B------:R-:W-:Y:S02]  /*5e50*/  ISETP.EQ.AND.EX P1, PT, R47.reuse, R69.reuse, P1, P5 ;  /* 0x000000452f00720c */ /* 0x0c0fe40000f22350 */
[CC--:B------:R-:W-:Y:S02]  /*5e60*/  ISETP.EQ.AND.EX P0, PT, R47.reuse, R69.reuse, P0, P5 ;  /* 0x000000452f00720c */ /* 0x0c0fe40000702350 */
[----:B------:R-:W-:-:S04]  /*5e70*/  ISETP.EQ.AND.EX P4, PT, R47, R69, P4, P5 ;  /* 0x000000452f00720c */ /* 0x000fc80002782350 */
[----:B------:R-:W-:-:S13]  /*5e80*/  PLOP3.LUT P0, PT, P1, P0, P4, 0xfe, 0x0 ;  /* 0x000000000000781c */ /* 0x000fda0000f01f46 */
        /* <DEDUP_REMOVED lines=25> */
.L_x_162:
[----:B------:R-:W-:Y:S05]  /*6020*/  BSYNC.RECONVERGENT B8 ;  /* 0x0000000000087941 */ /* 0x000fea0003800200 */
.L_x_161:
[----:B------:R-:W-:-:S07]  /*6030*/  VIADD R58, R58, 0x1 ;  /* 0x000000013a3a7836 */ /* 0x000fce0000000000 */
.L_x_160:
[----:B------:R-:W-:Y:S05]  /*6040*/  BSYNC.RECONVERGENT B7 ;  /* 0x0000000000077941 */ /* 0x000fea0003800200 */
.L_x_159:
[----:B------:R-:W-:-:S13]  /*6050*/  ISETP.GT.U32.AND P0, PT, R58, 0x9, PT ;  /* 0x000000093a00780c */ /* 0x000fda0003f04070 */
        /* <DEDUP_REMOVED lines=49> */
[----:B0-----:R-:W-:Y:S01]  /*6370*/  MOV R4, UR4 ;  /* 0x0000000400047c02 */ /* 0x001fe20008000f00 */
[----:B-1----:R-:W-:-:S07]  /*6380*/  IMAD.U32 R5, RZ, RZ, UR5 ;  /* 0x00000005ff057e24 */ /* 0x002fce000f8e00ff */
[----:B------:R-:W-:-:S07]  /*6390*/  LEPC R20, `(.L_x_166) ;  /* 0x000000001014794e */ /* 0x000fce0000000000 */
[----:B--2---:R-:W-:Y:S05]  /*63a0*/  CALL.ABS.NOINC R12 ;  /* 0x000000000c007343 */ /* 0x004fea0003c00000 */
.L_x_166:
[----:B------:R-:W-:Y:S05]  /*63b0*/  BSYNC.RECONVERGENT B8 ;  /* 0x0000000000087941 */ /* 0x000fea0003800200 */
.L_x_165:
[----:B------:R-:W-:-:S07]  /*63c0*/  VIADD R58, R58, 0x1 ;  /* 0x000000013a3a7836 */ /* 0x000fce0000000000 */
.L_x_164:
[----:B------:R-:W-:Y:S05]  /*63d0*/  BSYNC.RECONVERGENT B7 ;  /* 0x0000000000077941 */ /* 0x000fea0003800200 */
.L_x_163:
        /* <DEDUP_REMOVED lines=36> */
[----:B------:R0:W-:Y:S04]  /*6620*/  STG.E.64 desc[UR36][R4.64], R70 ;  /* 0x0000004604007986 */ /* 0x0001e8000c101b24 */
[----:B------:R0:W-:Y:S04]  /*6630*/  STG.E.64 desc[UR36][R4.64+0x8], R36 ;  /* 0x0000082404007986 */ /* 0x0001e8000c101b24 */
[----:B------:R0:W-:Y:S01]  /*6640*/  STG.E.64 desc[UR36][R4.64+0x10], R38 ;  /* 0x0000102604007986 */ /* 0x0001e2000c101b24 */
[----:B------:R-:W-:Y:S05]  /*6650*/  @P0 BRA `(.L_x_170) ;  /* 0x0000000000300947 */ /* 0x000fea0003800000 */
[----:B------:R-:W-:Y:S01]  /*6660*/  MOV R0, 0xa8 ;  /* 0x000000a800007802 */ /* 0x000fe20000000f00 */
[----:B------:R0:W-:Y:S01]  /*6670*/  STL.128 [R1+0x110], R36 ;  /* 0x0001102401007387 */ /* 0x0001e20000100c00 */
[----:B------:R-:W0:Y:S01]  /*6680*/  LDCU.64 UR4, c[0x4][0x50] ;  /* 0x01000a00ff0477ac */ /* 0x000e220008000a00 */
[----:B------:R-:W-:Y:S01]  /*6690*/  IADD3 R6, P0, PT, R30, 0x100, RZ ;  /* 0x000001001e067810 */ /* 0x000fe20007f1e0ff */
[----:B------:R0:W1:Y:S01]  /*66a0*/  LDC.64 R8, c[0x4][R0] ;  /* 0x0100000000087b82 */ /* 0x0000620000000a00 */
[----:B------:R0:W-:Y:S03]  /*66b0*/  STL.64 [R1+0x108], R70 ;  /* 0x0001084601007387 */ /* 0x0001e60000100a00 */
[----:B------:R-:W-:Y:S01]  /*66c0*/  IMAD.X R7, RZ, RZ, R28, P0 ;  /* 0x000000ffff077224 */ /* 0x000fe200000e061c */
[----:B------:R0:W-:Y:S02]  /*66d0*/  STL [R1+0x100], R58 ;  /* 0x0001003a01007387 */ /* 0x0001e40000100800 */
[----:B0-----:R-:W-:-:S02]  /*66e0*/  IMAD.U32 R4, RZ, RZ, UR4 ;  /* 0x00000004ff047e24 */ /* 0x001fc4000f8e00ff */
[----:B------:R-:W-:-:S07]  /*66f0*/  IMAD.U32 R5, RZ, RZ, UR5 ;  /* 0x00000005ff057e24 */ /* 0x000fce000f8e00ff */
[----:B------:R-:W-:-:S07]  /*6700*/  LEPC R20, `(.L_x_170) ;  /* 0x000000001014794e */ /* 0x000fce0000000000 */
[----:B-1234-:R-:W-:Y:S05]  /*6710*/  CALL.ABS.NOINC R8 ;  /* 0x0000000008007343 */ /* 0x01efea0003c00000 */
.L_x_170:
[----:B------:R-:W-:Y:S05]  /*6720*/  BSYNC.RECONVERGENT B8 ;  /* 0x0000000000087941 */ /* 0x000fea0003800200 */
.L_x_169:
[----:B------:R-:W-:-:S07]  /*6730*/  VIADD R58, R58, 0x1 ;  /* 0x000000013a3a7836 */ /* 0x000fce0000000000 */
.L_x_168:
[----:B------:R-:W-:Y:S05]  /*6740*/  BSYNC.RECONVERGENT B7 ;  /* 0x0000000000077941 */ /* 0x000fea0003800200 */
.L_x_167:
[----:B------:R-:W-:-:S13]  /*6750*/  ISETP.GT.U32.AND P0, PT, R58, 0x9, PT ;  /* 0x000000093a00780c */ /* 0x000fda0003f04070 */
[----:B------:R-:W-:Y:S05]  /*6760*/  @P0 BRA `(.L_x_158) ;  /* 0x0000000000f80947 */ /* 0x000fea0003800000 */
[----:B------:R-:W-:Y:S01]  /*6770*/  ISETP.NE.U32.AND P2, PT, R42, R29, PT ;  /* 0x0000001d2a00720c */ /* 0x000fe20003f45070 */
[----:B------:R-:W-:Y:S01]  /*6780*/  IMAD.MOV.U32 R23, RZ, RZ, R58 ;  /* 0x000000ffff177224 */ /* 0x000fe200078e003a */
[----:B------:R-:W-:Y:S02]  /*6790*/  ISETP.EQ.U32.AND P4, PT, R86, R62, PT ;  /* 0x0000003e5600720c */ /* 0x000fe40003f82070 */
[----:B------:R-:W-:Y:S02]  /*67a0*/  ISETP.EQ.U32.AND P0, PT, R44, R26, PT ;  /* 0x0000001a2c00720c */ /* 0x000fe40003f02070 */
[----:B------:R-:W-:Y:S02]  /*67b0*/  ISETP.NE.AND.EX P2, PT, R43, R2, PT, P2 ;  /* 0x000000022b00720c */ /* 0x000fe40003f45320 */
[----:B------:R-:W-:Y:S02]  /*67c0*/  ISETP.EQ.AND.EX P1, PT, R45, R27, PT, P0 ;  /* 0x0000001b2d00720c */ /* 0x000fe40003f22300 */
[----:B------:R-:W-:-:S13]  /*67d0*/  ISETP.EQ.AND.EX P5, PT, R87, R63, !P2, P4 ;  /* 0x0000003f5700720c */ /* 0x000fda00057a2340 */
[----:B------:R-:W-:Y:S05]  /*67e0*/  @P5 BRA P1, `(.L_x_158) ;  /* 0x0000000000d85947 */ /* 0x000fea0000800000 */
[----:B------:R-:W-:Y:S01]  /*67f0*/  ISETP.EQ.U32.AND P1, PT, R86, R66, PT ;  /* 0x000000425600720c */ /* 0x000fe20003f22070 */
[----:B------:R-:W-:Y:S01]  /*6800*/  IMAD.MOV.U32 R23, RZ, RZ, R58 ;  /* 0x000000ffff177224 */ /* 0x000fe200078e003a */
[----:B------:R-:W-:Y:S02]  /*6810*/  ISETP.EQ.AND.EX P3, PT, R45, R27, PT, P0 ;  /* 0x0000001b2d00720c */ /* 0x000fe40003f62300 */
[----:B------:R-:W-:-:S13]  /*6820*/  ISETP.EQ.AND.EX P2, PT, R87, R67, !P2, P1 ;  /* 0x000000435700720c */ /* 0x000fda0005742310 */
[----:B------:R-:W-:Y:S05]  /*6830*/  @P2 BRA P3, `(.L_x_158) ;  /* 0x0000000000c42947 */ /* 0x000fea0001800000 */
[----:B------:R-:W-:Y:S01]  /*6840*/  ISETP.NE.U32.AND P3, PT, R42, R32, PT ;  /* 0x000000202a00720c */ /* 0x000fe20003f65070 */
[----:B------:R-:W-:Y:S01]  /*6850*/  IMAD.MOV.U32 R23, RZ, RZ, R58 ;  /* 0x000000ffff177224 */ /* 0x000fe200078e003a */
[----:B------:R-:W-:Y:S02]  /*6860*/  ISETP.EQ.AND.EX P6, PT, R45, R27, PT, P0 ;  /* 0x0000001b2d00720c */ /* 0x000fe40003fc2300 */
[----:B------:R-:W-:-:S04]  /*6870*/  ISETP.NE.AND.EX P3, PT, R43, R31, PT, P3 ;  /* 0x0000001f2b00720c */ /* 0x000fc80003f65330 */
[----:B------:R-:W-:-:S13]  /*6880*/  ISETP.EQ.AND.EX P4, PT, R87, R63, !P3, P4 ;  /* 0x0000003f5700720c */ /* 0x000fda0005f82340 */
[----:B------:R-:W-:Y:S05]  /*6890*/  @P4 BRA P6, `(.L_x_158) ;  /* 0x0000000000ac4947 */ /* 0x000fea0003000000 */
[----:B------:R-:W-:Y:S02]  /*68a0*/  ISETP.EQ.AND.EX P1, PT, R87, R67, !P3, P1 ;  /* 0x000000435700720c */ /* 0x000fe40005f22310 */
[----:B------:R-:W-:Y:S02]  /*68b0*/  ISETP.EQ.AND.EX P0, PT, R45, R27, PT, P0 ;  /* 0x0000001b2d00720c */ /* 0x000fe40003f02300 */
[----:B------:R-:W-:-:S11]  /*68c0*/  MOV R23, R58 ;  /* 0x0000003a00177202 */ /* 0x000fd60000000f00 */
[----:B------:R-:W-:Y:S05]  /*68d0*/  @P1 BRA P0, `(.L_x_158) ;  /* 0x00000000009c1947 */ /* 0x000fea0000000000 */
[----:B------:R-:W-:Y:S01]  /*68e0*/  ISETP.EQ.U32.AND P0, PT, R44, R68, PT ;  /* 0x000000442c00720c */ /* 0x000fe20003f02070 */
[----:B------:R-:W-:-:S03]  /*68f0*/  IMAD.MOV.U32 R23, RZ, RZ, R58 ;  /* 0x000000ffff177224 */ /* 0x000fc600078e003a */
[----:B------:R-:W-:-:S13]  /*6900*/  ISETP.EQ.AND.EX P3, PT, R45, R69, PT, P0 ;  /* 0x000000452d00720c */ /* 0x000fda0003f62300 */
[----:B------:R-:W-:Y:S05]  /*6910*/  @P5 BRA P3, `(.L_x_158) ;  /* 0x00000000008c5947 */ /* 0x000fea0001800000 */
[----:B------:R-:W-:Y:S01]  /*6920*/  ISETP.EQ.AND.EX P3, PT, R45, R69, PT, P0 ;  /* 0x000000452d00720c */ /* 0x000fe20003f62300 */
[----:B------:R-:W-:-:S12]  /*6930*/  IMAD.MOV.U32 R23, RZ, RZ, R58 ;  /* 0x000000ffff177224 */ /* 0x000fd800078e003a */
[----:B------:R-:W-:Y:S05]  /*6940*/  @P2 BRA P3, `(.L_x_158) ;  /* 0x0000000000802947 */ /* 0x000fea0001800000 */
[----:B------:R-:W-:Y:S01]  /*6950*/  ISETP.EQ.AND.EX P2, PT, R45, R69, PT, P0 ;  /* 0x000000452d00720c */ /* 0x000fe20003f42300 */
[----:B------:R-:W-:-:S12]  /*6960*/  IMAD.MOV.U32 R23, RZ, RZ, R58 ;  /* 0x000000ffff177224 */ /* 0x000fd800078e003a */
[----:B------:R-:W-:Y:S05]  /*6970*/  @P4 BRA P2, `(.L_x_158) ;  /* 0x0000000000744947 */ /* 0x000fea0001000000 */
[----:B------:R-:W-:Y:S01]  /*6980*/  ISETP.EQ.AND.EX P0, PT, R45, R69, PT, P0 ;  /* 0x000000452d00720c */ /* 0x000fe20003f02300 */
[----:B------:R-:W-:-:S12]  /*6990*/  IMAD.MOV.U32 R23, RZ, RZ, R58 ;  /* 0x000000ffff177224 */ /* 0x000fd800078e003a */
[----:B------:R-:W-:Y:S05]  /*69a0*/  @P1 BRA P0, `(.L_x_158) ;  /* 0x0000000000681947 */ /* 0x000fea0000000000 */
[----:B------:R-:W-:Y:S01]  /*69b0*/  IMAD R3, R58, 0x3, RZ ;  /* 0x000000033a037824 */ /* 0x000fe200078e02ff */
[----:B------:R-:W-:Y:S01]  /*69c0*/  ISETP.GT.AND P0, PT, R22, 0x4, PT ;  /* 0x000000041600780c */ /* 0x000fe20003f04270 */
[----:B0-----:R-:W-:Y:S01]  /*69d0*/  IMAD.MOV.U32 R8, RZ, RZ, R42 ;  /* 0x000000ffff087224 */ /* 0x001fe200078e002a */
        /* <DEDUP_REMOVED lines=11> */
[----:B------:R-:W2:Y:S01]  /*6a90*/  LDCU.64 UR4, c[0x4][0x50] ;  /* 0x01000a00ff0477ac */ /* 0x000ea20008000a00 */
[----:B------:R-:W-:Y:S01]  /*6aa0*/  IADD3 R6, P0, PT, R30, 0x100, RZ ;  /* 0x000001001e067810 */ /* 0x000fe20007f1e0ff */
[----:B0-----:R1:W0:Y:S01]  /*6ab0*/  LDC.64 R2, c[0x4][R0] ;  /* 0x0100000000027b82 */ /* 0x0012220000000a00 */
[----:B------:R1:W-:Y:S03]  /*6ac0*/  STL.64 [R1+0x108], R86 ;  /* 0x0001085601007387 */ /* 0x0003e60000100a00 */
[----:B------:R-:W-:Y:S01]  /*6ad0*/  IMAD.X R7, RZ, RZ, R28, P0 ;  /* 0x000000ffff077224 */ /* 0x000fe200000e061c */
[----:B------:R1:W-:Y:S01]  /*6ae0*/  STL [R1+0x100], R58 ;  /* 0x0001003a01007387 */ /* 0x0003e20000100800 */
[----:B--2---:R-:W-:-:S02]  /*6af0*/  IMAD.U32 R4, RZ, RZ, UR4 ;  /* 0x00000004ff047e24 */ /* 0x004fc4000f8e00ff */
[----:B-1----:R-:W-:-:S07]  /*6b00*/  IMAD.U32 R5, RZ, RZ, UR5 ;  /* 0x00000005ff057e24 */ /* 0x002fce000f8e00ff */
[----:B------:R-:W-:-:S07]  /*6b10*/  LEPC R20, `(.L_x_172) ;  /* 0x000000001014794e */ /* 0x000fce0000000000 */
[----:B0-----:R-:W-:Y:S05]  /*6b20*/  CALL.ABS.NOINC R2 ;  /* 0x0000000002007343 */ /* 0x001fea0003c00000 */
.L_x_172:
[----:B------:R-:W-:Y:S05]  /*6b30*/  BSYNC.RECONVERGENT B7 ;  /* 0x0000000000077941 */ /* 0x000fea0003800200 */
.L_x_171:
[----:B------:R-:W-:-:S07]  /*6b40*/  VIADD R23, R58, 0x1 ;  /* 0x000000013a177836 */ /* 0x000fce0000000000 */
.L_x_158:
[----:B------:R-:W-:Y:S05]  /*6b50*/  BSYNC.RECONVERGENT B6 ;  /* 0x0000000000067941 */ /* 0x000fea0003800200 */
.L_x_157:
[----:B------:R-:W-:Y:S01]  /*6b60*/  ISETP.GT.U32.AND P0, PT, R23, 0x9, PT ;  /* 0x000000091700780c */ /* 0x000fe20003f04070 */
[----:B------:R-:W-:-:S12]  /*6b70*/  BSSY.RECONVERGENT B6, `(.L_x_173) ;  /* 0x0000025000067945 */ /* 0x000fd80003800200 */
[----:B------:R-:W-:Y:S05]  /*6b80*/  @P0 BRA `(.L_x_174) ;  /* 0x00000000008c0947 */ /* 0x000fea0003800000 */
[----:B------:R-:W5:Y:S01]  /*6b90*/  LDCU.64 UR4, c[0x0][0x3c8] ;  /* 0x00007900ff0477ac */ /* 0x000f620008000a00 */
[----:B0-----:R-:W-:Y:S01]  /*6ba0*/  IMAD R2, R22, 0x1e, RZ ;  /* 0x0000001e16027824 */ /* 0x001fe200078e02ff */
[----:B-1----:R-:W-:-:S03]  /*6bb0*/  IADD3 R26, PT, PT, R23, -0xa, RZ ;  /* 0xfffffff6171a7810 */ /* 0x002fc60007ffe0ff */
[----:B------:R-:W-:-:S04]  /*6bc0*/  IMAD.WIDE R2, R2, 0x8, RZ ;  /* 0x0000000802027825 */ /* 0x000fc800078e02ff */
[----:B------:R-:W-:-:S03]  /*6bd0*/  IMAD.WIDE.U32 R2, R23, 0x18, R2 ;  /* 0x0000001817027825 */ /* 0x000fc600078e0002 */
[----:B-----5:R-:W-:Y:S02]  /*6be0*/  IADD3 R24, P0, PT, R2, UR4, RZ ;  /* 0x0000000402187c10 */ /* 0x020fe4000ff1e0ff */
[----:B------:R-:W-:Y:S02]  /*6bf0*/  IADD3 R2, P2, PT, R30, 0x100, RZ ;  /* 0x000001001e027810 */ /* 0x000fe40007f5e0ff */
[----:B------:R-:W-:-:S03]  /*6c00*/  IADD3 R24, P1, PT, R24, 0x10, RZ ;  /* 0x0000001018187810 */ /* 0x000fc60007f3e0ff */
[----:B------:R-:W-:Y:S01]  /*6c10*/  IMAD.X R23, RZ, RZ, R28, P2 ;  /* 0x000000ffff177224 */ /* 0x000fe200010e061c */
[----:B------:R-:W-:-:S09]  /*6c20*/  IADD3.X R25, PT, PT, RZ, UR5, R3, P1, P0 ;  /* 0x00000005ff197c10 */ /* 0x000fd20008fe0403 */
.L_x_177:
[----:B------:R0:W-:Y:S01]  /*6c30*/  STG.E.64 desc[UR36][R24.64+-0x10], R64 ;  /* 0xfffff04018007986 */ /* 0x0001e2000c101b24 */
[----:B------:R-:W-:Y:S01]  /*6c40*/  ISETP.GT.AND P0, PT, R22, 0x4, PT ;  /* 0x000000041600780c */ /* 0x000fe20003f04270 */
[----:B------:R-:W-:Y:S02]  /*6c50*/  BSSY.RECONVERGENT B7, `(.L_x_175) ;  /* 0x0000011000077945 */ /* 0x000fe40003800200 */
[----:B------:R0:W-:Y:S04]  /*6c60*/  STG.E.64 desc[UR36][R24.64+-0x8], R16 ;  /* 0xfffff81018007986 */ /* 0x0001e8000c101b24 */
[----:B------:R0:W-:Y:S06]  /*6c70*/  STG.E.64 desc[UR36][R24.64], R18 ;  /* 0x0000001218007986 */ /* 0x0001ec000c101b24 */
[----:B------:R-:W-:Y:S05]  /*6c80*/  @P0 BRA `(.L_x_176) ;  /* 0x0000000000340947 */ /* 0x000fea0003800000 */
[----:B------:R-:W-:Y:S01]  /*6c90*/  VIADD R0, R26, 0xa ;  /* 0x0000000a1a007836 */ /* 0x000fe20000000000 */
[----:B------:R-:W-:Y:S01]  /*6ca0*/  MOV R3, 0xa8 ;  /* 0x000000a800037802 */ /* 0x000fe20000000f00 */
[----:B------:R1:W-:Y:S01]  /*6cb0*/  STL.64 [R1+0x108], R64 ;  /* 0x0001084001007387 */ /* 0x0003e20000100a00 */
[----:B------:R-:W5:Y:S01]  /*6cc0*/  LDCU.64 UR4, c[0x4][0x58] ;  /* 0x01000b00ff0477ac */ /* 0x000f620008000a00 */
[----:B------:R-:W-:Y:S01]  /*6cd0*/  IMAD.MOV.U32 R6, RZ, RZ, R2 ;  /* 0x000000ffff067224 */ /* 0x000fe200078e0002 */
[----:B------:R1:W0:Y:S01]  /*6ce0*/  LDC.64 R8, c[0x4][R3] ;  /* 0x0100000003087b82 */ /* 0x0002220000000a00 */
[----:B------:R1:W-:Y:S01]  /*6cf0*/  STL [R1+0x100], R0 ;  /* 0x0001000001007387 */ /* 0x0003e20000100800 */
[----:B------:R-:W-:-:S03]  /*6d00*/  IMAD.MOV.U32 R7, RZ, RZ, R23 ;  /* 0x000000ffff077224 */ /* 0x000fc600078e0017 */
[----:B------:R1:W-:Y:S01]  /*6d10*/  STL.128 [R1+0x110], R16 ;  /* 0x0001101001007387 */ /* 0x0003e20000100c00 */
[----:B-----5:R-:W-:Y:S02]  /*6d20*/  IMAD.U32 R4, RZ, RZ, UR4 ;  /* 0x00000004ff047e24 */ /* 0x020fe4000f8e00ff */
[----:B------:R-:W-:-:S07]  /*6d30*/  IMAD.U32 R5, RZ, RZ, UR5 ;  /* 0x00000005ff057e24 */ /* 0x000fce000f8e00ff */
[----:B------:R-:W-:-:S07]  /*6d40*/  LEPC R20, `(.L_x_176) ;  /* 0x000000001014794e */ /* 0x000fce0000000000 */
[----:B01234-:R-:W-:Y:S05]  /*6d50*/  CALL.ABS.NOINC R8 ;  /* 0x0000000008007343 */ /* 0x01ffea0003c00000 */
.L_x_176:
[----:B------:R-:W-:Y:S05]  /*6d60*/  BSYNC.RECONVERGENT B7 ;  /* 0x0000000000077941 */ /* 0x000fea0003800200 */
.L_x_175:
[----:B------:R-:W-:Y:S01]  /*6d70*/  VIADD R26, R26, 0x1 ;  /* 0x000000011a1a7836 */ /* 0x000fe20000000000 */
[----:B0-----:R-:W-:-:S04]  /*6d80*/  IADD3 R24, P1, PT, R24, 0x18, RZ ;  /* 0x0000001818187810 */ /* 0x001fc80007f3e0ff */
[----:B------:R-:W-:Y:S01]  /*6d90*/  ISETP.NE.AND P0, PT, R26, RZ, PT ;  /* 0x000000ff1a00720c */ /* 0x000fe20003f05270 */
[----:B------:R-:W-:-:S12]  /*6da0*/  IMAD.X R25, RZ, RZ, R25, P1 ;  /* 0x000000ffff197224 */ /* 0x000fd800008e0619 */
[----:B------:R-:W-:Y:S05]  /*6db0*/  @P0 BRA `(.L_x_177) ;  /* 0xfffffffc009c0947 */ /* 0x000fea000383ffff */
.L_x_174:
[----:B------:R-:W-:Y:S05]  /*6dc0*/  BSYNC.RECONVERGENT B6 ;  /* 0x0000000000067941 */ /* 0x000fea0003800200 */
.L_x_173:
[----:B------:R-:W-:-:S13]  /*6dd0*/  ISETP.GT.AND P0, PT, R22, 0x4, PT ;  /* 0x000000041600780c */ /* 0x000fda0003f04270 */
[----:B------:R-:W-:Y:S05]  /*6de0*/  @P0 EXIT ;  /* 0x000000000000094d */ /* 0x000fea0003800000 */
[----:B0-----:R-:W-:Y:S01]  /*6df0*/  MOV R2, 0xa8 ;  /* 0x000000a800027802 */ /* 0x001fe20000000f00 */
[----:B------:R0:W-:Y:S01]  /*6e00*/  STL [R1+0x100], R22 ;  /* 0x0001001601007387 */ /* 0x0001e20000100800 */
[----:B------:R-:W5:Y:S01]  /*6e10*/  LDCU.64 UR4, c[0x4][0x60] ;  /* 0x01000c00ff0477ac */ /* 0x000f620008000a00 */
[----:B------:R-:W-:Y:S01]  /*6e20*/  IADD3 R30, P0, PT, R30, 0x100, RZ ;  /* 0x000001001e1e7810 */ /* 0x000fe20007f1e0ff */
[----:B------:R0:W0:Y:S04]  /*6e30*/  LDC.64 R8, c[0x4][R2] ;  /* 0x0100000002087b82 */ /* 0x0000280000000a00 */
[----:B------:R-:W-:Y:S02]  /*6e40*/  IMAD.X R28, RZ, RZ, R28, P0 ;  /* 0x000000ffff1c7224 */ /* 0x000fe400000e061c */
[----:B------:R-:W-:-:S03]  /*6e50*/  IMAD.MOV.U32 R6, RZ, RZ, R30 ;  /* 0x000000ffff067224 */ /* 0x000fc600078e001e */
[----:B------:R-:W-:Y:S01]  /*6e60*/  MOV R7, R28 ;  /* 0x0000001c00077202 */ /* 0x000fe20000000f00 */
[----:B-----5:R-:W-:Y:S02]  /*6e70*/  IMAD.U32 R4, RZ, RZ, UR4 ;  /* 0x00000004ff047e24 */ /* 0x020fe4000f8e00ff */
[----:B------:R-:W-:-:S07]  /*6e80*/  IMAD.U32 R5, RZ, RZ, UR5 ;  /* 0x00000005ff057e24 */ /* 0x000fce000f8e00ff */
[----:B------:R-:W-:-:S07]  /*6e90*/  LEPC R20, `(.L_x_178) ;  /* 0x000000001014794e */ /* 0x000fce0000000000 */
[----:B01234-:R-:W-:Y:S05]  /*6ea0*/  CALL.ABS.NOINC R8 ;  /* 0x0000000008007343 */ /* 0x01ffea0003c00000 */
.L_x_178:
[----:B------:R-:W2:Y:S04]  /*6eb0*/  LDG.E.64 R12, desc[UR36][R90.64+0x8] ;  /* 0x000008245a0c7981 */ /* 0x000ea8000c1e1b00 */
[----:B------:R-:W2:Y:S04]  /*6ec0*/  LDG.E.64 R14, desc[UR36][R90.64+0x10] ;  /* 0x000010245a0e7981 */ /* 0x000ea8000c1e1b00 */
[----:B------:R-:W3:Y:S01]  /*6ed0*/  LDG.E.64 R8, desc[UR36][R90.64] ;  /* 0x000000245a087981 */ /* 0x000ee2000c1e1b00 */
[----:B------:R0:W1:Y:S01]  /*6ee0*/  LDC.64 R10, c[0x4][R2] ;  /* 0x01000000020a7b82 */ /* 0x0000620000000a00 */
[----:B------:R-:W4:Y:S01]  /*6ef0*/  LDCU.64 UR4, c[0x4][0x68] ;  /* 0x01000d00ff0477ac */ /* 0x000f220008000a00 */
[----:B------:R-:W-:Y:S01]  /*6f00*/  IMAD.MOV.U32 R6, RZ, RZ, R30 ;  /* 0x000000ffff067224 */ /* 0x000fe200078e001e */
[----:B------:R0:W-:Y:S01]  /*6f10*/  STL [R1+0x100], RZ ;  /* 0x000100ff01007387 */ /* 0x0001e20000100800 */
[----:B------:R-:W-:-:S02]  /*6f20*/  IMAD.MOV.U32 R7, RZ, RZ, R28 ;  /* 0x000000ffff077224 */ /* 0x000fc400078e001c */
[----:B----4-:R-:W-:Y:S02]  /*6f30*/  IMAD.U32 R4, RZ, RZ, UR4 ;  /* 0x00000004ff047e24 */ /* 0x010fe4000f8e00ff */
[----:B------:R-:W-:Y:S01]  /*6f40*/  IMAD.U32 R5, RZ, RZ, UR5 ;  /* 0x00000005ff057e24 */ /* 0x000fe2000f8e00ff */
[----:B--2---:R0:W-:Y:S04]  /*6f50*/  STL.128 [R1+0x110], R12 ;  /* 0x0001100c01007387 */ /* 0x0041e80000100c00 */
[----:B-1-3--:R0:W-:Y:S02]  /*6f60*/  STL.64 [R1+0x108], R8 ;  /* 0x0001080801007387 */ /* 0x00a1e40000100a00 */
[----:B------:R-:W-:-:S07]  /*6f70*/  LEPC R20, `(.L_x_179) ;  /* 0x000000001014794e */ /* 0x000fce0000000000 */
[----:B0-----:R-:W-:Y:S05]  /*6f80*/  CALL.ABS.NOINC R10 ;  /* 0x000000000a007343 */ /* 0x001fea0003c00000 */
.L_x_179:
[----:B------:R-:W2:Y:S04]  /*6f90*/  LDG.E.64 R12, desc[UR36][R90.64+0x20] ;  /* 0x000020245a0c7981 */ /* 0x000ea8000c1e1b00 */
[----:B------:R-:W2:Y:S04]  /*6fa0*/  LDG.E.64 R14, desc[UR36][R90.64+0x28] ;  /* 0x000028245a0e7981 */ /* 0x000ea8000c1e1b00 */
[----:B------:R-:W3:Y:S01]  /*6fb0*/  LDG.E.64 R8, desc[UR36][R90.64+0x18] ;  /* 0x000018245a087981 */ /* 0x000ee2000c1e1b00 */
[----:B------:R-:W-:Y:S01]  /*6fc0*/  IMAD.MOV.U32 R0, RZ, RZ, 0x1 ;  /* 0x00000001ff007424 */ /* 0x000fe200078e00ff */
[----:B------:R0:W1:Y:S01]  /*6fd0*/  LDC.64 R10, c[0x4][R2] ;  /* 0x01000000020a7b82 */ /* 0x0000620000000a00 */
[----:B------:R-:W4:Y:S01]  /*6fe0*/  LDCU.64 UR4, c[0x4][0x68] ;  /* 0x01000d00ff0477ac */ /* 0x000f220008000a00 */
[----:B------:R-:W-:-:S02]  /*6ff0*/  IMAD.MOV.U32 R6, RZ, RZ, R30 ;  /* 0x000000ffff067224 */ /* 0x000fc400078e001e */
[----:B------:R0:W-:Y:S01]  /*7000*/  STL [R1+0x100], R0 ;  /* 0x0001000001007387 */ /* 0x0001e20000100800 */
[----:B------:R-:W-:Y:S02]  /*7010*/  IMAD.MOV.U32 R7, RZ, RZ, R28 ;  /* 0x000000ffff077224 */ /* 0x000fe400078e001c */
[----:B----4-:R-:W-:Y:S02]  /*7020*/  IMAD.U32 R4, RZ, RZ, UR4 ;  /* 0x00000004ff047e24 */ /* 0x010fe4000f8e00ff */
[----:B------:R-:W-:Y:S01]  /*7030*/  IMAD.U32 R5, RZ, RZ, UR5 ;  /* 0x00000005ff057e24 */ /* 0x000fe2000f8e00ff */
[----:B--2---:R0:W-:Y:S04]  /*7040*/  STL.128 [R1+0x110], R12 ;  /* 0x0001100c01007387 */ /* 0x0041e80000100c00 */
[----:B-1-3--:R0:W-:Y:S02]  /*7050*/  STL.64 [R1+0x108], R8 ;  /* 0x0001080801007387 */ /* 0x00a1e40000100a00 */
[----:B------:R-:W-:-:S07]  /*7060*/  LEPC R20, `(.L_x_180) ;  /* 0x000000001014794e */ /* 0x000fce0000000000 */
[----:B0-----:R-:W-:Y:S05]  /*7070*/  CALL.ABS.NOINC R10 ;  /* 0x000000000a007343 */ /* 0x001fea0003c00000 */
.L_x_180:
[----:B------:R-:W2:Y:S04]  /*7080*/  LDG.E.64 R12, desc[UR36][R90.64+0x38] ;  /* 0x000038245a0c7981 */ /* 0x000ea8000c1e1b00 */
[----:B------:R-:W2:Y:S04]  /*7090*/  LDG.E.64 R14, desc[UR36][R90.64+0x40] ;  /* 0x000040245a0e7981 */ /* 0x000ea8000c1e1b00 */
[----:B------:R-:W3:Y:S01]  /*70a0*/  LDG.E.64 R8, desc[UR36][R90.64+0x30] ;  /* 0x000030245a087981 */ /* 0x000ee2000c1e1b00 */
[----:B------:R-:W-:Y:S01]  /*70b0*/  IMAD.MOV.U32 R0, RZ, RZ, 0x2 ;  /* 0x00000002ff007424 */ /* 0x000fe200078e00ff */
[----:B------:R0:W1:Y:S01]  /*70c0*/  LDC.64 R10, c[0x4][R2] ;  /* 0x01000000020a7b82 */ /* 0x0000620000000a00 */
[----:B------:R-:W4:Y:S01]  /*70d0*/  LDCU.64 UR4, c[0x4][0x68] ;  /* 0x01000d00ff0477ac */ /* 0x000f220008000a00 */
[----:B------:R-:W-:Y:S01]  /*70e0*/  MOV R6, R30 ;  /* 0x0000001e00067202 */ /* 0x000fe20000000f00 */
[----:B------:R-:W-:Y:S01]  /*70f0*/  IMAD.MOV.U32 R7, RZ, RZ, R28 ;  /* 0x000000ffff077224 */ /* 0x000fe200078e001c */
[----:B------:R0:W-:Y:S01]  /*7100*/  STL [R1+0x100], R0 ;  /* 0x0001000001007387 */ /* 0x0001e20000100800 */
[----:B----4-:R-:W-:-:S02]  /*7110*/  IMAD.U32 R4, RZ, RZ, UR4 ;  /* 0x00000004ff047e24 */ /* 0x010fc4000f8e00ff */
[----:B------:R-:W-:Y:S01]  /*7120*/  IMAD.U32 R5, RZ, RZ, UR5 ;  /* 0x00000005ff057e24 */ /* 0x000fe2000f8e00ff */
[----:B--2---:R0:W-:Y:S04]  /*7130*/  STL.128 [R1+0x110], R12 ;  /* 0x0001100c01007387 */ /* 0x0041e80000100c00 */
[----:B-1-3--:R0:W-:Y:S02]  /*7140*/  STL.64 [R1+0x108], R8 ;  /* 0x0001080801007387 */ /* 0x00a1e40000100a00 */
[----:B------:R-:W-:-:S07]  /*7150*/  LEPC R20, `(.L_x_181) ;  /* 0x000000001014794e */ /* 0x000fce0000000000 */
[----:B0-----:R-:W-:Y:S05]  /*7160*/  CALL.ABS.NOINC R10 ;  /* 0x000000000a007343 */ /* 0x001fea0003c00000 */
.L_x_181:
        /* <DEDUP_REMOVED lines=15> */
.L_x_182:
        /* <DEDUP_REMOVED lines=15> */
.L_x_183:
        /* <DEDUP_REMOVED lines=8> */
[----:B------:R-:W-:Y:S01]  /*73d0*/  IMAD.MOV.U32 R7, RZ, RZ, R28 ;  /* 0x000000ffff077224 */ /* 0x000fe200078e001c */
[----:B----4-:R-:W-:Y:S01]  /*73e0*/  MOV R4, UR4 ;  /* 0x0000000400047c02 */ /* 0x010fe20008000f00 */
[----:B------:R-:W-:Y:S01]  /*73f0*/  IMAD.U32 R5, RZ, RZ, UR5 ;  /* 0x00000005ff057e24 */ /* 0x000fe2000f8e00ff */
[----:B--2---:R0:W-:Y:S04]  /*7400*/  STL.128 [R1+0x110], R12 ;  /* 0x0001100c01007387 */ /* 0x0041e80000100c00 */
[----:B-1-3--:R0:W-:Y:S02]  /*7410*/  STL.64 [R1+0x108], R8 ;  /* 0x0001080801007387 */ /* 0x00a1e40000100a00 */
[----:B------:R-:W-:-:S07]  /*7420*/  LEPC R20, `(.L_x_184) ;  /* 0x000000001014794e */ /* 0x000fce0000000000 */
[----:B0-----:R-:W-:Y:S05]  /*7430*/  CALL.ABS.NOINC R10 ;  /* 0x000000000a007343 */ /* 0x001fea0003c00000 */
.L_x_184:
        /* <DEDUP_REMOVED lines=15> */
.L_x_185:
[----:B------:R-:W2:Y:S04]  /*7530*/  LDG.E.64 R12, desc[UR36][R90.64+0xb0] ;  /* 0x0000b0245a0c7981 */ /* 0x000ea8000c1e1b00 */
[----:B------:R-:W2:Y:S04]  /*7540*/  LDG.E.64 R14, desc[UR36][R90.64+0xb8] ;  /* 0x0000b8245a0e7981 */ /* 0x000ea8000c1e1b00 */
[----:B------:R-:W3:Y:S01]  /*7550*/  LDG.E.64 R8, desc[UR36][R90.64+0xa8] ;  /* 0x0000a8245a087981 */ /* 0x000ee2000c1e1b00 */
[----:B------:R-:W-:Y:S01]  /*7560*/  IMAD.MOV.U32 R0, RZ, RZ, 0x7 ;  /* 0x00000007ff007424 */ /* 0x000fe200078e00ff */
[----:B------:R0:W1:Y:S01]  /*7570*/  LDC.64 R10, c[0x4][R2] ;  /* 0x01000000020a7b82 */ /* 0x0000620000000a00 */
[----:B------:R-:W4:Y:S01]  /*7580*/  LDCU.64 UR4, c[0x4][0x68] ;  /* 0x01000d00ff0477ac */ /* 0x000f220008000a00 */
[----:B------:R-:W-:Y:S01]  /*7590*/  IMAD.MOV.U32 R6, RZ, RZ, R30 ;  /* 0x000000ffff067224 */ /* 0x000fe200078e001e */
[----:B------:R-:W-:Y:S01]  /*75a0*/  MOV R7, R28 ;  /* 0x0000001c00077202 */ /* 0x000fe20000000f00 */
[----:B------:R0:W-:Y:S01]  /*75b0*/  STL [R1+0x100], R0 ;  /* 0x0001000001007387 */ /* 0x0001e20000100800 */
[----:B----4-:R-:W-:-:S02]  /*75c0*/  IMAD.U32 R4, RZ, RZ, UR4 ;  /* 0x00000004ff047e24 */ /* 0x010fc4000f8e00ff */
[----:B------:R-:W-:Y:S01]  /*75d0*/  IMAD.U32 R5, RZ, RZ, UR5 ;  /* 0x00000005ff057e24 */ /* 0x000fe2000f8e00ff */
[----:B--2---:R0:W-:Y:S04]  /*75e0*/  STL.128 [R1+0x110], R12 ;  /* 0x0001100c01007387 */ /* 0x0041e80000100c00 */
[----:B-1-3--:R0:W-:Y:S02]  /*75f0*/  STL.64 [R1+0x108], R8 ;  /* 0x0001080801007387 */ /* 0x00a1e40000100a00 */
[----:B------:R-:W-:-:S07]  /*7600*/  LEPC R20, `(.L_x_186) ;  /* 0x000000001014794e */ /* 0x000fce0000000000 */
[----:B0-----:R-:W-:Y:S05]  /*7610*/  CALL.ABS.NOINC R10 ;  /* 0x000000000a007343 */ /* 0x001fea0003c00000 */
.L_x_186:
        /* <DEDUP_REMOVED lines=15> */
.L_x_187:
[----:B------:R-:W2:Y:S04]  /*7710*/  LDG.E.64 R8, desc[UR36][R90.64+0xd8] ;  /* 0x0000d8245a087981 */ /* 0x000ea8000c1e1b00 */
[----:B------:R-:W3:Y:S04]  /*7720*/  LDG.E.64 R12, desc[UR36][R90.64+0xe0] ;  /* 0x0000e0245a0c7981 */ /* 0x000ee8000c1e1b00 */
[----:B------:R-:W3:Y:S01]  /*7730*/  LDG.E.64 R14, desc[UR36][R90.64+0xe8] ;  /* 0x0000e8245a0e7981 */ /* 0x000ee2000c1e1b00 */
[----:B------:R-:W-:Y:S01]  /*7740*/  IMAD.MOV.U32 R0, RZ, RZ, 0x9 ;  /* 0x00000009ff007424 */ /* 0x000fe200078e00ff */
[----:B------:R-:W0:Y:S01]  /*7750*/  LDC.64 R2, c[0x4][R2] ;  /* 0x0100000002027b82 */ /* 0x000e220000000a00 */
[----:B------:R-:W1:Y:S01]  /*7760*/  LDCU.64 UR4, c[0x4][0x68] ;  /* 0x01000d00ff0477ac */ /* 0x000e620008000a00 */
[----:B------:R-:W-:-:S02]  /*7770*/  IMAD.MOV.U32 R6, RZ, RZ, R30 ;  /* 0x000000ffff067224 */ /* 0x000fc400078e001e */
[----:B------:R4:W-:Y:S01]  /*7780*/  STL [R1+0x100], R0 ;  /* 0x0001000001007387 */ /* 0x0009e20000100800 */
[----:B------:R-:W-:Y:S02]  /*7790*/  IMAD.MOV.U32 R7, RZ, RZ, R28 ;  /* 0x000000ffff077224 */ /* 0x000fe400078e001c */
[----:B-1----:R-:W-:Y:S02]  /*77a0*/  IMAD.U32 R4, RZ, RZ, UR4 ;  /* 0x00000004ff047e24 */ /* 0x002fe4000f8e00ff */
[----:B------:R-:W-:Y:S01]  /*77b0*/  IMAD.U32 R5, RZ, RZ, UR5 ;  /* 0x00000005ff057e24 */ /* 0x000fe2000f8e00ff */
[----:B--2---:R4:W-:Y:S04]  /*77c0*/  STL.64 [R1+0x108], R8 ;  /* 0x0001080801007387 */ /* 0x0049e80000100a00 */
[----:B0--3--:R4:W-:Y:S02]  /*77d0*/  STL.128 [R1+0x110], R12 ;  /* 0x0001100c01007387 */ /* 0x0099e40000100c00 */
[----:B------:R-:W-:-:S07]  /*77e0*/  LEPC R20, `(.L_x_188) ;  /* 0x000000001014794e */ /* 0x000fce0000000000 */
[----:B----4-:R-:W-:Y:S05]  /*77f0*/  CALL.ABS.NOINC R2 ;  /* 0x0000000002007343 */ /* 0x010fea0003c00000 */
.L_x_188:
[----:B------:R-:W-:Y:S05]  /*7800*/  EXIT ;  /* 0x000000000000794d */ /* 0x000fea0003800000 */
        .weak           $__internal_0_$__cuda_sm20_div_rn_f64_full
        .type           $__internal_0_$__cuda_sm20_div_rn_f64_full,@function
        .size           $__internal_0_$__cuda_sm20_div_rn_f64_full,($__internal_1_$__cuda_sm20_dsqrt_rn_f64_mediumpath_v1 - $__internal_0_$__cuda_sm20_div_rn_f64_full)
$__internal_0_$__cuda_sm20_div_rn_f64_full:
[C---:B------:R-:W-:Y:S01]  /*7810*/  FSETP.GEU.AND P0, PT, |R5|.reuse, 1.469367938527859385e-39, PT ;  /* 0x001000000500780b */ /* 0x040fe20003f0e200 */
[----:B------:R-:W-:Y:S01]  /*7820*/  IMAD.MOV.U32 R8, RZ, RZ, 0x1 ;  /* 0x00000001ff087424 */ /* 0x000fe200078e00ff */
[----:B------:R-:W-:Y:S01]  /*7830*/  LOP3.LUT R6, R5, 0x800fffff, RZ, 0xc0, !PT ;  /* 0x800fffff05067812 */ /* 0x000fe200078ec0ff */
[----:B------:R-:W-:Y:S01]  /*7840*/  BSSY.RECONVERGENT B1, `(.L_x_189) ;  /* 0x0000055000017945 */ /* 0x000fe20003800200 */
[C---:B------:R-:W-:Y:S02]  /*7850*/  FSETP.GEU.AND P2, PT, |R17|.reuse, 1.469367938527859385e-39, PT ;  /* 0x001000001100780b */ /* 0x040fe40003f4e200 */
[----:B------:R-:W-:Y:S01]  /*7860*/  LOP3.LUT R7, R6, 0x3ff00000, RZ, 0xfc, !PT ;  /* 0x3ff0000006077812 */ /* 0x000fe200078efcff */
[----:B------:R-:W-:Y:S01]  /*7870*/  IMAD.MOV.U32 R6, RZ, RZ, R4 ;  /* 0x000000ffff067224 */ /* 0x000fe200078e0004 */
[----:B------:R-:W-:Y:S02]  /*7880*/  LOP3.LUT R21, R17, 0x7ff00000, RZ, 0xc0, !PT ;  /* 0x7ff0000011157812 */ /* 0x000fe400078ec0ff */
[----:B------:R-:W-:-:S02]  /*7890*/  LOP3.LUT R20, R5, 0x7ff00000, RZ, 0xc0, !PT ;  /* 0x7ff0000005147812 */ /* 0x000fc400078ec0ff */
[----:B------:R-:W-:Y:S01]  /*78a0*/  MOV R19, 0x1ca00000 ;  /* 0x1ca0000000137802 */ /* 0x000fe20000000f00 */
[----:B------:R-:W-:Y:S01]  /*78b0*/  @!P0 DMUL R6, R4, 8.98846567431157953865e+307 ;  /* 0x7fe0000004068828 */ /* 0x000fe20000000000 */
[----:B------:R-:W-:-:S03]  /*78c0*/  ISETP.GE.U32.AND P1, PT, R21, R20, PT ;  /* 0x000000141500720c */ /* 0x000fc60003f26070 */
[----:B------:R-:W-:Y:S02]  /*78d0*/  @!P2 LOP3.LUT R0, R5, 0x7ff00000, RZ, 0xc0, !PT ;  /* 0x7ff000000500a812 */ /* 0x000fe400078ec0ff */
[----:B------:R-:W0:Y:S02]  /*78e0*/  MUFU.RCP64H R9, R7 ;  /* 0x0000000700097308 */ /* 0x000e240000001800 */
[----:B------:R-:W-:Y:S01]  /*78f0*/  @!P2 ISETP.GE.U32.AND P3, PT, R21, R0, PT ;  /* 0x000000001500a20c */ /* 0x000fe20003f66070 */
[----:B------:R-:W-:Y:S01]  /*7900*/  IMAD.MOV.U32 R0, RZ, RZ, R20 ;  /* 0x000000ffff007224 */ /* 0x000fe200078e0014 */
[----:B------:R-:W-:Y:S02]  /*7910*/  @!P0 LOP3.LUT R0, R7, 0x7ff00000, RZ, 0xc0, !PT ;  /* 0x7ff0000007008812 */ /* 0x000fe400078ec0ff */
[----:B------:R-:W-:-:S03]  /*7920*/  @!P2 SEL R3, R19, 0x63400000, !P3 ;  /* 0x634000001303a807 */ /* 0x000fc60005800000 */
[----:B------:R-:W-:Y:S01]  /*7930*/  VIADD R23, R0, 0xffffffff ;  /* 0xffffffff00177836 */ /* 0x000fe20000000000 */
[----:B------:R-:W-:Y:S01]  /*7940*/  @!P2 LOP3.LUT R3, R3, 0x80000000, R17, 0xf8, !PT ;  /* 0x800000000303a812 */ /* 0x000fe200078ef811 */
[----:B0-----:R-:W-:-:S08]  /*7950*/  DFMA R10, R8, -R6, 1 ;  /* 0x3ff00000080a742b */ /* 0x001fd00000000806 */
[----:B------:R-:W-:-:S08]  /*7960*/  DFMA R10, R10, R10, R10 ;  /* 0x0000000a0a0a722b */ /* 0x000fd0000000000a */
[----:B------:R-:W-:Y:S01]  /*7970*/  DFMA R12, R8, R10, R8 ;  /* 0x0000000a080c722b */ /* 0x000fe20000000008 */
[----:B------:R-:W-:Y:S01]  /*7980*/  SEL R9, R19, 0x63400000, !P1 ;  /* 0x6340000013097807 */ /* 0x000fe20004800000 */
[----:B------:R-:W-:Y:S01]  /*7990*/  IMAD.MOV.U32 R8, RZ, RZ, R16 ;  /* 0x000000ffff087224 */ /* 0x000fe200078e0010 */
[----:B------:R-:W-:Y:S01]  /*79a0*/  @!P2 LOP3.LUT R11, R3, 0x100000, RZ, 0xfc, !PT ;  /* 0x00100000030ba812 */ /* 0x000fe200078efcff */
[----:B------:R-:W-:Y:S01]  /*79b0*/  @!P2 IMAD.MOV.U32 R10, RZ, RZ, RZ ;  /* 0x000000ffff0aa224 */ /* 0x000fe200078e00ff */
[----:B------:R-:W-:Y:S01]  /*79c0*/  LOP3.LUT R9, R9, 0x800fffff, R17, 0xf8, !PT ;  /* 0x800fffff09097812 */ /* 0x000fe200078ef811 */
[----:B------:R-:W-:Y:S02]  /*79d0*/  IMAD.MOV.U32 R3, RZ, RZ, R21 ;  /* 0x000000ffff037224 */ /* 0x000fe400078e0015 */
[----:B------:R-:W-:-:S03]  /*79e0*/  DFMA R14, R12, -R6, 1 ;  /* 0x3ff000000c0e742b */ /* 0x000fc60000000806 */
[----:B------:R-:W-:-:S05]  /*79f0*/  @!P2 DFMA R8, R8, 2, -R10 ;  /* 0x400000000808a82b */ /* 0x000fca000000080a */
[----:B------:R-:W-:-:S05]  /*7a00*/  DFMA R14, R12, R14, R12 ;  /* 0x0000000e0c0e722b */ /* 0x000fca000000000c */
[----:B------:R-:W-:-:S03]  /*7a10*/  @!P2 LOP3.LUT R3, R9, 0x7ff00000, RZ, 0xc0, !PT ;  /* 0x7ff000000903a812 */ /* 0x000fc600078ec0ff */
[----:B------:R-:W-:Y:S02]  /*7a20*/  DMUL R10, R14, R8 ;  /* 0x000000080e0a7228 */ /* 0x000fe40000000000 */
[----:B------:R-:W-:-:S05]  /*7a30*/  VIADD R20, R3, 0xffffffff ;  /* 0xffffffff03147836 */ /* 0x000fca0000000000 */
[----:B------:R-:W-:Y:S01]  /*7a40*/  ISETP.GT.U32.AND P0, PT, R20, 0x7feffffe, PT ;  /* 0x7feffffe1400780c */ /* 0x000fe20003f04070 */
[----:B------:R-:W-:-:S03]  /*7a50*/  DFMA R12, R10, -R6, R8 ;  /* 0x800000060a0c722b */ /* 0x000fc60000000008 */
[----:B------:R-:W-:-:S05]  /*7a60*/  ISETP.GT.U32.OR P0, PT, R23, 0x7feffffe, P0 ;  /* 0x7feffffe1700780c */ /* 0x000fca0000704470 */
[----:B------:R-:W-:-:S08]  /*7a70*/  DFMA R14, R14, R12, R10 ;  /* 0x0000000c0e0e722b */ /* 0x000fd0000000000a */
[----:B------:R-:W-:Y:S05]  /*7a80*/  @P0 BRA `(.L_x_190) ;  /* 0x00000000006c0947 */ /* 0x000fea0003800000 */
[----:B------:R-:W-:Y:S01]  /*7a90*/  LOP3.LUT R10, R5, 0x7ff00000, RZ, 0xc0, !PT ;  /* 0x7ff00000050a7812 */ /* 0x000fe200078ec0ff */
[----:B------:R-:W-:-:S03]  /*7aa0*/  IMAD.MOV.U32 R12, RZ, RZ, RZ ;  /* 0x000000ffff0c7224 */ /* 0x000fc600078e00ff */
[CC--:B------:R-:W-:Y:S02]  /*7ab0*/  VIADDMNMX R0, R21.reuse, -R10.reuse, 0xb9600000, !PT ;  /* 0xb960000015007446 */ /* 0x0c0fe4000780090a */
[----:B------:R-:W-:Y:S02]  /*7ac0*/  ISETP.GE.U32.AND P0, PT, R21, R10, PT ;  /* 0x0000000a1500720c */ /* 0x000fe40003f06070 */
[----:B------:R-:W-:Y:S02]  /*7ad0*/  VIMNMX R0, PT, PT, R0, 0x46a00000, PT ;  /* 0x46a0000000007848 */ /* 0x000fe40003fe0100 */
[----:B------:R-:W-:-:S05]  /*7ae0*/  SEL R19, R19, 0x63400000, !P0 ;  /* 0x6340000013137807 */ /* 0x000fca0004000000 */
[----:B------:R-:W-:-:S04]  /*7af0*/  IMAD.IADD R0, R0, 0x1, -R19 ;  /* 0x0000000100007824 */ /* 0x000fc800078e0a13 */
[----:B------:R-:W-:-:S06]  /*7b00*/  VIADD R13, R0, 0x7fe00000 ;  /* 0x7fe00000000d7836 */ /* 0x000fcc0000000000 */
[----:B------:R-:W-:-:S10]  /*7b10*/  DMUL R10, R14, R12 ;  /* 0x0000000c0e0a7228 */ /* 0x000fd40000000000 */
[----:B------:R-:W-:-:S13]  /*7b20*/  FSETP.GTU.AND P0, PT, |R11|, 1.469367938527859385e-39, PT ;  /* 0x001000000b00780b */ /* 0x000fda0003f0c200 */
[----:B------:R-:W-:Y:S05]  /*7b30*/  @P0 BRA `(.L_x_191) ;  /* 0x0000000000940947 */ /* 0x000fea0003800000 */
[----:B------:R-:W-:Y:S01]  /*7b40*/  DFMA R6, R14, -R6, R8 ;  /* 0x800000060e06722b */ /* 0x000fe20000000008 */
[----:B------:R-:W-:-:S09]  /*7b50*/  IMAD.MOV.U32 R12, RZ, RZ, RZ ;  /* 0x000000ffff0c7224 */ /* 0x000fd200078e00ff */
[C---:B------:R-:W-:Y:S02]  /*7b60*/  FSETP.NEU.AND P0, PT, R7.reuse, RZ, PT ;  /* 0x000000ff0700720b */ /* 0x040fe40003f0d000 */
[----:B------:R-:W-:-:S04]  /*7b70*/  LOP3.LUT R3, R7, 0x80000000, R5, 0x48, !PT ;  /* 0x8000000007037812 */ /* 0x000fc800078e4805 */
[----:B------:R-:W-:-:S07]  /*7b80*/  LOP3.LUT R13, R3, R13, RZ, 0xfc, !PT ;  /* 0x0000000d030d7212 */ /* 0x000fce00078efcff */
[----:B------:R-:W-:Y:S05]  /*7b90*/  @!P0 BRA `(.L_x_191) ;  /* 0x00000000007c8947 */ /* 0x000fea0003800000 */
[----:B------:R-:W-:Y:S01]  /*7ba0*/  IMAD.MOV R5, RZ, RZ, -R0 ;  /* 0x000000ffff057224 */ /* 0x000fe200078e0a00 */
[----:B------:R-:W-:Y:S01]  /*7bb0*/  DMUL.RP R12, R14, R12 ;  /* 0x0000000c0e0c7228 */ /* 0x000fe20000008000 */
[----:B------:R-:W-:-:S06]  /*7bc0*/  IMAD.MOV.U32 R4, RZ, RZ, RZ ;  /* 0x000000ffff047224 */ /* 0x000fcc00078e00ff */
[----:B------:R-:W-:-:S03]  /*7bd0*/  DFMA R4, R10, -R4, R14 ;  /* 0x800000040a04722b */ /* 0x000fc6000000000e */
[----:B------:R-:W-:-:S03]  /*7be0*/  LOP3.LUT R3, R13, R3, RZ, 0x3c, !PT ;  /* 0x000000030d037212 */ /* 0x000fc600078e3cff */
[----:B------:R-:W-:-:S04]  /*7bf0*/  IADD3 R4, PT, PT, -R0, -0x43300000, RZ ;  /* 0xbcd0000000047810 */ /* 0x000fc80007ffe1ff */
[----:B------:R-:W-:-:S04]  /*7c00*/  FSETP.NEU.AND P0, PT, |R5|, R4, PT ;  /* 0x000000040500720b */ /* 0x000fc80003f0d200 */
[----:B------:R-:W-:Y:S02]  /*7c10*/  FSEL R10, R12, R10, !P0 ;  /* 0x0000000a0c0a7208 */ /* 0x000fe40004000000 */
[----:B------:R-:W-:Y:S01]  /*7c20*/  FSEL R11, R3, R11, !P0 ;  /* 0x0000000b030b7208 */ /* 0x000fe20004000000 */
[----:B------:R-:W-:Y:S06]  /*7c30*/  BRA `(.L_x_191) ;  /* 0x0000000000547947 */ /* 0x000fec0003800000 */
.L_x_190:
[----:B------:R-:W-:-:S14]  /*7c40*/  DSETP.NAN.AND P0, PT, R16, R16, PT ;  /* 0x000000101000722a */ /* 0x000fdc0003f08000 */
[----:B------:R-:W-:Y:S05]  /*7c50*/  @P0 BRA `(.L_x_192) ;  /* 0x0000000000440947 */ /* 0x000fea0003800000 */
[----:B------:R-:W-:-:S14]  /*7c60*/  DSETP.NAN.AND P0, PT, R4, R4, PT ;  /* 0x000000040400722a */ /* 0x000fdc0003f08000 */
[----:B------:R-:W-:Y:S05]  /*7c70*/  @P0 BRA `(.L_x_193) ;  /* 0x0000000000300947 */ /* 0x000fea0003800000 */
[----:B------:R-:W-:Y:S01]  /*7c80*/  ISETP.NE.AND P0, PT, R3, R0, PT ;  /* 0x000000000300720c */ /* 0x000fe20003f05270 */
[----:B------:R-:W-:Y:S01]  /*7c90*/  IMAD.MOV.U32 R11, RZ, RZ, -0x80000 ;  /* 0xfff80000ff0b7424 */ /* 0x000fe200078e00ff */
[----:B------:R-:W-:-:S11]  /*7ca0*/  MOV R10, 0x0 ;  /* 0x00000000000a7802 */ /* 0x000fd60000000f00 */
[----:B------:R-:W-:Y:S05]  /*7cb0*/  @!P0 BRA `(.L_x_191) ;  /* 0x0000000000348947 */ /* 0x000fea0003800000 */
[----:B------:R-:W-:Y:S02]  /*7cc0*/  ISETP.NE.AND P0, PT, R3, 0x7ff00000, PT ;  /* 0x7ff000000300780c */ /* 0x000fe40003f05270 */
[----:B------:R-:W-:Y:S02]  /*7cd0*/  LOP3.LUT R11, R17, 0x80000000, R5, 0x48, !PT ;  /* 0x80000000110b7812 */ /* 0x000fe400078e4805 */
[----:B------:R-:W-:-:S13]  /*7ce0*/  ISETP.EQ.OR P0, PT, R0, RZ, !P0 ;  /* 0x000000ff0000720c */ /* 0x000fda0004702670 */
[----:B------:R-:W-:Y:S01]  /*7cf0*/  @P0 LOP3.LUT R0, R11, 0x7ff00000, RZ, 0xfc, !PT ;  /* 0x7ff000000b000812 */ /* 0x000fe200078efcff */
[----:B------:R-:W-:Y:S02]  /*7d00*/  @!P0 IMAD.MOV.U32 R10, RZ, RZ, RZ ;  /* 0x000000ffff0a8224 */ /* 0x000fe400078e00ff */
[----:B------:R-:W-:Y:S02]  /*7d10*/  @P0 IMAD.MOV.U32 R10, RZ, RZ, RZ ;  /* 0x000000ffff0a0224 */ /* 0x000fe400078e00ff */
[----:B------:R-:W-:Y:S01]  /*7d20*/  @P0 IMAD.MOV.U32 R11, RZ, RZ, R0 ;  /* 0x000000ffff0b0224 */ /* 0x000fe200078e0000 */
[----:B------:R-:W-:Y:S06]  /*7d30*/  BRA `(.L_x_191) ;  /* 0x0000000000147947 */ /* 0x000fec0003800000 */
.L_x_193:
[----:B------:R-:W-:Y:S01]  /*7d40*/  LOP3.LUT R11, R5, 0x80000, RZ, 0xfc, !PT ;  /* 0x00080000050b7812 */ /* 0x000fe200078efcff */
[----:B------:R-:W-:Y:S01]  /*7d50*/  IMAD.MOV.U32 R10, RZ, RZ, R4 ;  /* 0x000000ffff0a7224 */ /* 0x000fe200078e0004 */
[----:B------:R-:W-:Y:S06]  /*7d60*/  BRA `(.L_x_191) ;  /* 0x0000000000087947 */ /* 0x000fec0003800000 */
.L_x_192:
[----:B------:R-:W-:Y:S01]  /*7d70*/  LOP3.LUT R11, R17, 0x80000, RZ, 0xfc, !PT ;  /* 0x00080000110b7812 */ /* 0x000fe200078efcff */
[----:B------:R-:W-:-:S07]  /*7d80*/  IMAD.MOV.U32 R10, RZ, RZ, R16 ;  /* 0x000000ffff0a7224 */ /* 0x000fce00078e0010 */
.L_x_191:
[----:B------:R-:W-:Y:S05]  /*7d90*/  BSYNC.RECONVERGENT B1 ;  /* 0x0000000000017941 */ /* 0x000fea0003800200 */
.L_x_189:
[----:B------:R-:W-:Y:S02]  /*7da0*/  IMAD.MOV.U32 R4, RZ, RZ, R18 ;  /* 0x000000ffff047224 */ /* 0x000fe400078e0012 */
[----:B------:R-:W-:Y:S02]  /*7db0*/  IMAD.MOV.U32 R5, RZ, RZ, 0x0 ;  /* 0x00000000ff057424 */ /* 0x000fe400078e00ff */
[----:B------:R-:W-:Y:S02]  /*7dc0*/  IMAD.MOV.U32 R6, RZ, RZ, R10 ;  /* 0x000000ffff067224 */ /* 0x000fe400078e000a */
[----:B------:R-:W-:Y:S01]  /*7dd0*/  IMAD.MOV.U32 R7, RZ, RZ, R11 ;  /* 0x000000ffff077224 */ /* 0x000fe200078e000b */
[----:B------:R-:W-:Y:S06]  /*7de0*/  RET.REL.NODEC R4 `(_Z23computeTenCornersKernelPKdS0_S0_PKlS0_S0_S0_S0_iPl) ;  /* 0xffffff8004847950 */ /* 0x000fec0003c3ffff */
        .weak           $__internal_1_$__cuda_sm20_dsqrt_rn_f64_mediumpath_v1
        .type           $__internal_1_$__cuda_sm20_dsqrt_rn_f64_mediumpath_v1,@function
        .size           $__internal_1_$__cuda_sm20_dsqrt_rn_f64_mediumpath_v1,(.L_x_201 - $__internal_1_$__cuda_sm20_dsqrt_rn_f64_mediumpath_v1)
$__internal_1_$__cuda_sm20_dsqrt_rn_f64_mediumpath_v1:
[----:B------:R-:W-:Y:S01]  /*7df0*/  ISETP.GE.U32.AND P1, PT, R16, -0x3400000, PT ;  /* 0xfcc000001000780c */ /* 0x000fe20003f26070 */
[----:B------:R-:W-:Y:S01]  /*7e00*/  BSSY.RECONVERGENT B1, `(.L_x_194) ;  /* 0x0000026000017945 */ /* 0x000fe20003800200 */
[----:B------:R-:W-:Y:S01]  /*7e10*/  IMAD.MOV.U32 R16, RZ, RZ, R0 ;  /* 0x000000ffff107224 */ /* 0x000fe200078e0000 */
[----:B------:R-:W-:Y:S01]  /*7e20*/  MOV R17, R3 ;  /* 0x0000000300117202 */ /* 0x000fe20000000f00 */
[----:B------:R-:W-:-:S09]  /*7e30*/  IMAD.MOV.U32 R5, RZ, RZ, R9 ;  /* 0x000000ffff057224 */ /* 0x000fd200078e0009 */
[----:B------:R-:W-:Y:S05]  /*7e40*/  @!P1 BRA `(.L_x_195) ;  /* 0x0000000000209947 */ /* 0x000fea0003800000 */
[----:B------:R-:W-:-:S10]  /*7e50*/  DFMA.RM R4, R10, R4, R6 ;  /* 0x000000040a04722b */ /* 0x000fd40000004006 */
[----:B------:R-:W-:-:S05]  /*7e60*/  IADD3 R6, P1, PT, R4, 0x1, RZ ;  /* 0x0000000104067810 */ /* 0x000fca0007f3e0ff */
[----:B------:R-:W-:-:S06]  /*7e70*/  IMAD.X R7, RZ, RZ, R5, P1 ;  /* 0x000000ffff077224 */ /* 0x000fcc00008e0605 */
[----:B------:R-:W-:-:S08]  /*7e80*/  DFMA.RP R16, -R4, R6, R16 ;  /* 0x000000060410722b */ /* 0x000fd00000008110 */
[----:B------:R-:W-:-:S06]  /*7e90*/  DSETP.GT.AND P1, PT, R16, RZ, PT ;  /* 0x000000ff1000722a */ /* 0x000fcc0003f24000 */
[----:B------:R-:W-:Y:S02]  /*7ea0*/  FSEL R4, R6, R4, P1 ;  /* 0x0000000406047208 */ /* 0x000fe40000800000 */
[----:B------:R-:W-:Y:S01]  /*7eb0*/  FSEL R5, R7, R5, P1 ;  /* 0x0000000507057208 */ /* 0x000fe20000800000 */
[----:B------:R-:W-:Y:S06]  /*7ec0*/  BRA `(.L_x_196) ;  /* 0x0000000000647947 */ /* 0x000fec0003800000 */
.L_x_195:
[----:B------:R-:W-:-:S14]  /*7ed0*/  DSETP.NE.AND P1, PT, R16, RZ, PT ;  /* 0x000000ff1000722a */ /* 0x000fdc0003f25000 */
[----:B------:R-:W-:Y:S05]  /*7ee0*/  @!P1 BRA `(.L_x_197) ;  /* 0x0000000000589947 */ /* 0x000fea0003800000 */
[----:B------:R-:W-:-:S13]  /*7ef0*/  ISETP.GE.AND P1, PT, R17, RZ, PT ;  /* 0x000000ff1100720c */ /* 0x000fda0003f26270 */
[----:B------:R-:W-:Y:S02]  /*7f00*/  @!P1 IMAD.MOV.U32 R4, RZ, RZ, 0x0 ;  /* 0x00000000ff049424 */ /* 0x000fe400078e00ff */
[----:B------:R-:W-:Y:S01]  /*7f10*/  @!P1 IMAD.MOV.U32 R5, RZ, RZ, -0x80000 ;  /* 0xfff80000ff059424 */ /* 0x000fe200078e00ff */
[----:B------:R-:W-:Y:S06]  /*7f20*/  @!P1 BRA `(.L_x_196) ;  /* 0x00000000004c9947 */ /* 0x000fec0003800000 */
[----:B------:R-:W-:-:S13]  /*7f30*/  ISETP.GT.AND P1, PT, R17, 0x7fefffff, PT ;  /* 0x7fefffff1100780c */ /* 0x000fda0003f24270 */
[----:B------:R-:W-:Y:S05]  /*7f40*/  @P1 BRA `(.L_x_197) ;  /* 0x0000000000401947 */ /* 0x000fea0003800000 */
[----:B------:R-:W-:Y:S01]  /*7f50*/  DMUL R16, R16, 8.11296384146066816958e+31 ;  /* 0x4690000010107828 */ /* 0x000fe20000000000 */
[----:B------:R-:W-:Y:S02]  /*7f60*/  IMAD.MOV.U32 R4, RZ, RZ, RZ ;  /* 0x000000ffff047224 */ /* 0x000fe400078e00ff */
[----:B------:R-:W-:Y:S02]  /*7f70*/  IMAD.MOV.U32 R10, RZ, RZ, 0x0 ;  /* 0x00000000ff0a7424 */ /* 0x000fe400078e00ff */
[----:B------:R-:W-:Y:S01]  /*7f80*/  IMAD.MOV.U32 R11, RZ, RZ, 0x3fd80000 ;  /* 0x3fd80000ff0b7424 */ /* 0x000fe200078e00ff */
[----:B------:R-:W0:Y:S02]  /*7f90*/  MUFU.RSQ64H R5, R17 ;  /* 0x0000001100057308 */ /* 0x000e240000001c00 */
[----:B0-----:R-:W-:-:S08]  /*7fa0*/  DMUL R6, R4, R4 ;  /* 0x0000000404067228 */ /* 0x001fd00000000000 */
[----:B------:R-:W-:-:S08]  /*7fb0*/  DFMA R6, R16, -R6, 1 ;  /* 0x3ff000001006742b */ /* 0x000fd00000000806 */
[----:B------:R-:W-:Y:S02]  /*7fc0*/  DFMA R10, R6, R10, 0.5 ;  /* 0x3fe00000060a742b */ /* 0x000fe4000000000a */
[----:B------:R-:W-:-:S08]  /*7fd0*/  DMUL R6, R4, R6 ;  /* 0x0000000604067228 */ /* 0x000fd00000000000 */
[----:B------:R-:W-:-:S08]  /*7fe0*/  DFMA R6, R10, R6, R4 ;  /* 0x000000060a06722b */ /* 0x000fd00000000004 */
[----:B------:R-:W-:Y:S02]  /*7ff0*/  DMUL R4, R16, R6 ;  /* 0x0000000610047228 */ /* 0x000fe40000000000 */
[----:B------:R-:W-:-:S06]  /*8000*/  VIADD R7, R7, 0xfff00000 ;  /* 0xfff0000007077836 */ /* 0x000fcc0000000000 */
[----:B------:R-:W-:-:S08]  /*8010*/  DFMA R10, R4, -R4, R16 ;  /* 0x80000004040a722b */ /* 0x000fd00000000010 */
[----:B------:R-:W-:-:S10]  /*8020*/  DFMA R4, R6, R10, R4 ;  /* 0x0000000a0604722b */ /* 0x000fd40000000004 */
[----:B------:R-:W-:Y:S01]  /*8030*/  VIADD R5, R5, 0xfcb00000 ;  /* 0xfcb0000005057836 */ /* 0x000fe20000000000 */
[----:B------:R-:W-:Y:S06]  /*8040*/  BRA `(.L_x_196) ;  /* 0x0000000000047947 */ /* 0x000fec0003800000 */
.L_x_197:
[----:B------:R-:W-:-:S11]  /*8050*/  DADD R4, R16, R16 ;  /* 0x0000000010047229 */ /* 0x000fd60000000010 */
.L_x_196:
[----:B------:R-:W-:Y:S05]  /*8060*/  BSYNC.RECONVERGENT B1 ;  /* 0x0000000000017941 */ /* 0x000fea0003800200 */
.L_x_194:
[----:B------:R-:W-:-:S04]  /*8070*/  IMAD.MOV.U32 R9, RZ, RZ, 0x0 ;  /* 0x00000000ff097424 */ /* 0x000fc800078e00ff */
[----:B------:R-:W-:Y:S05]  /*8080*/  RET.REL.NODEC R8 `(_Z23computeTenCornersKernelPKdS0_S0_PKlS0_S0_S0_S0_iPl) ;  /* 0xffffff7c08dc7950 */ /* 0x000fea0003c3ffff */
.L_x_198:
        /* <DEDUP_REMOVED lines=15> */
.L_x_201:


//--------------------- .text._Z18createPointerArrayPPdS_ii --------------------------
	.section	.text._Z18createPointerArrayPPdS_ii,"ax",@progbits
	.align	128
        .global         _Z18createPointerArrayPPdS_ii
        .type           _Z18createPointerArrayPPdS_ii,@function
        .size           _Z18createPointerArrayPPdS_ii,(.L_x_206 - _Z18createPointerArrayPPdS_ii)
        .other          _Z18createPointerArrayPPdS_ii,@"STO_CUDA_ENTRY STV_DEFAULT"
_Z18createPointerArrayPPdS_ii:
.text._Z18createPointerArrayPPdS_ii:
[----:B------:R-:W-:Y:S01]  /*0000*/  LDC R1, c[0x0][0x37c] ;  /* 0x0000df00ff017b82 */ /* 0x000fe20000000800 */
[----:B------:R-:W0:Y:S07]  /*0010*/  S2R R0, SR_TID.X ;  /* 0x0000000000007919 */ /* 0x000e2e0000002100 */
[----:B------:R-:W0:Y:S01]  /*0020*/  S2UR UR4, SR_CTAID.X ;  /* 0x00000000000479c3 */ /* 0x000e220000002500 */
[----:B------:R-:W1:Y:S07]  /*0030*/  LDCU UR5, c[0x0][0x394] ;  /* 0x00007280ff0577ac */ /* 0x000e6e0008000800 */
[----:B------:R-:W0:Y:S02]  /*0040*/  LDC R7, c[0x0][0x360] ;  /* 0x0000d800ff077b82 */ /* 0x000e240000000800 */
[----:B0-----:R-:W-:-:S05]  /*0050*/  IMAD R7, R7, UR4, R0 ;  /* 0x0000000407077c24 */ /* 0x001fca000f8e0200 */
[----:B-1----:R-:W-:-:S13]  /*0060*/  ISETP.GE.AND P0, PT, R7, UR5, PT ;  /* 0x0000000507007c0c */ /* 0x002fda000bf06270 */
[----:B------:R-:W-:Y:S05]  /*0070*/  @P0 EXIT ;  /* 0x000000000000094d */ /* 0x000fea0003800000 */
[----:B------:R-:W0:Y:S01]  /*0080*/  LDC.64 R4, c[0x0][0x380] ;  /* 0x0000e000ff047b82 */ /* 0x000e220000000a00 */
[----:B------:R-:W1:Y:S01]  /*0090*/  LDCU UR6, c[0x0][0x390] ;  /* 0x00007200ff0677ac */ /* 0x000e620008000800 */
[----:B------:R-:W2:Y:S06]  /*00a0*/  LDCU.64 UR4, c[0x0][0x358] ;  /* 0x00006b00ff0477ac */ /* 0x000eac0008000a00 */
[----:B------:R-:W3:Y:S01]  /*00b0*/  LDC.64 R2, c[0x0][0x388] ;  /* 0x0000e200ff027b82 */ /* 0x000ee20000000a00 */
[C---:B-1----:R-:W-:Y:S02]  /*00c0*/  IMAD R9, R7.reuse, UR6, RZ ;  /* 0x0000000607097c24 */ /* 0x042fe4000f8e02ff */
[----:B0-----:R-:W-:-:S04]  /*00d0*/  IMAD.WIDE R4, R7, 0x8, R4 ;  /* 0x0000000807047825 */ /* 0x001fc800078e0204 */
[----:B---3--:R-:W-:-:S05]  /*00e0*/  IMAD.WIDE R2, R9, 0x8, R2 ;  /* 0x0000000809027825 */ /* 0x008fca00078e0202 */
[----:B--2---:R-:W-:Y:S01]  /*00f0*/  STG.E.64 desc[UR4][R4.64], R2 ;  /* 0x0000000204007986 */ /* 0x004fe2000c101b04 */
[----:B------:R-:W-:Y:S05]  /*0100*/  EXIT ;  /* 0x000000000000794d */ /* 0x000fea0003800000 */
.L_x_199:
        /* <DEDUP_REMOVED lines=15> */
.L_x_206:


//--------------------- .nv.global.init           --------------------------
	.section	.nv.global.init,"aw",@progbits
.nv.global.init:
	.type		$str$17,@object
	.size		$str$17,($str$16 - $str$17)
$str$17:
        /*0000*/ 	.byte	0x0a, 0x00
	.type		$str$16,@object
	.size		$str$16,($str$18 - $str$16)
$str$16:
        /*0002*/ 	.byte	0x25, 0x2e, 0x34, 0x65, 0x20, 0x00
	.type		$str$18,@object
	.size		$str$18,($str$15 - $str$18)
$str$18:
        /*0008*/ 	.byte	0x62, 0x20, 0x76, 0x65, 0x63, 0x74, 0x6f, 0x72, 0x3a, 0x20, 0x00
	.type		$str$15,@object
	.size		$str$15,($str$12 - $str$15)
$str$15:
        /*0013*/ 	.byte	0x41, 0x20, 0x6d, 0x61, 0x74, 0x72, 0x69, 0x78, 0x3a, 0x0a, 0x00
	.type		$str$12,@object
	.size		$str$12,($str$14 - $str$12)
$str$12:
        /*001e*/ 	.byte	0x41, 0x74, 0x6f, 0x6d, 0x20, 0x25, 0x64, 0x3a, 0x20, 0x46, 0x69, 0x6e, 0x61, 0x6c, 0x20, 0x74
        /*002e*/ 	.byte	0x65, 0x6e, 0x20, 0x63, 0x6f, 0x72, 0x6e, 0x65, 0x72, 0x73, 0x0a, 0x00
	.type		$str$14,@object
	.size		$str$14,($str$19 - $str$14)
$str$14:
        /*003a*/ 	.byte	0x43, 0x55, 0x44, 0x41, 0x20, 0x41, 0x74, 0x6f, 0x6d, 0x20, 0x25, 0x64, 0x3a, 0x20, 0x4c, 0x69
        /*004a*/ 	.byte	0x6e, 0x65, 0x61, 0x72, 0x20, 0x53, 0x79, 0x73, 0x74, 0x65, 0x6d, 0x0a, 0x00
	.type		$str$19,@object
	.size		$str$19,($str$13 - $str$19)
$str$19:
        /*0057*/ 	.byte	0x43, 0x55, 0x44, 0x41, 0x20, 0x41, 0x74, 0x6f, 0x6d, 0x20, 0x25, 0x64, 0x3a, 0x20, 0x47, 0x72
        /*0067*/ 	.byte	0x69, 0x64, 0x20, 0x41, 0x64, 0x64, 0x69, 0x74, 0x69, 0x6f, 0x6e, 0x0a, 0x00
	.type		$str$13,@object
	.size		$str$13,($str$8 - $str$13)
$str$13:
        /*0074*/ 	.byte	0x20, 0x20, 0x43, 0x6f, 0x72, 0x6e, 0x65, 0x72, 0x20, 0x25, 0x64, 0x3a, 0x20, 0x28, 0x25, 0x6c
        /*0084*/ 	.byte	0x64, 0x2c, 0x20, 0x25, 0x6c, 0x64, 0x2c, 0x20, 0x25, 0x6c, 0x64, 0x29, 0x0a, 0x00
	.type		$str$8,@object
	.size		$str$8,($str$3 - $str$8)
$str$8:
        /*0092*/ 	.byte	0x41, 0x74, 0x6f, 0x6d, 0x20, 0x25, 0x64, 0x3a, 0x20, 0x53, 0x65, 0x6c, 0x65, 0x63, 0x74, 0x69
        /*00a2*/ 	.byte	0x6e, 0x67, 0x20, 0x74, 0x65, 0x6e, 0x20, 0x63, 0x6f, 0x72, 0x6e, 0x65, 0x72, 0x73, 0x0a, 0x00
	.type		$str$3,@object
	.size		$str$3,($str - $str$3)
$str$3:
        /*00b2*/ 	.byte	0x41, 0x74, 0x6f, 0x6d, 0x20, 0x25, 0x64, 0x3a, 0x20, 0x43, 0x61, 0x6c, 0x63, 0x75, 0x6c, 0x61
        /*00c2*/ 	.byte	0x74, 0x69, 0x6e, 0x67, 0x20, 0x65, 0x69, 0x67, 0x68, 0x74, 0x20, 0x63, 0x6f, 0x72, 0x6e, 0x65
        /*00d2*/ 	.byte	0x72, 0x73, 0x0a, 0x00
	.type		$str,@object
	.size		$str,($str$9 - $str)
$str:
        /*00d6*/ 	.byte	0x41, 0x74, 0x6f, 0x6d, 0x20, 0x25, 0x64, 0x3a, 0x20, 0x63, 0x6f, 0x6f, 0x72, 0x64, 0x69, 0x6e
        /*00e6*/ 	.byte	0x61, 0x74, 0x65, 0x73, 0x20, 0x3d, 0x20, 0x28, 0x25, 0x66, 0x2c, 0x20, 0x25, 0x66, 0x2c, 0x20
        /*00f6*/ 	.byte	0x25, 0x66, 0x29, 0x0a, 0x00
	.type		$str$9,@object
	.size		$str$9,($str$7 - $str$9)
$str$9:
        /*00fb*/ 	.byte	0x20, 0x20, 0x53, 0x65, 0x6c, 0x65, 0x63, 0x74, 0x65, 0x64, 0x20, 0x43, 0x6f, 0x72, 0x6e, 0x65
        /*010b*/ 	.byte	0x72, 0x20, 0x25, 0x64, 0x3a, 0x20, 0x28, 0x25, 0x6c, 0x64, 0x2c, 0x20, 0x25, 0x6c, 0x64, 0x2c
        /*011b*/ 	.byte	0x20, 0x25, 0x6c, 0x64, 0x29, 0x0a, 0x00
	.type		$str$7,@object
	.size		$str$7,($str$1 - $str$7)
$str$7:
        /*0122*/ 	.byte	0x20, 0x20, 0x41, 0x64, 0x64, 0x69, 0x74, 0x69, 0x6f, 0x6e, 0x61, 0x6c, 0x20, 0x43, 0x6f, 0x72
        /*0132*/ 	.byte	0x6e, 0x65, 0x72, 0x20, 0x25, 0x64, 0x3a, 0x20, 0x28, 0x25, 0x6c, 0x64, 0x2c, 0x20, 0x25, 0x6c
        /*0142*/ 	.byte	0x64, 0x2c, 0x20, 0x25, 0x6c, 0x64, 0x29, 0x0a, 0x00
	.type		$str$1,@object
	.size		$str$1,($str$4 - $str$1)
$str$1:
        /*014b*/ 	.byte	0x47, 0x72, 0x69, 0x64, 0x20, 0x62, 0x6f, 0x75, 0x6e, 0x64, 0x73, 0x3a, 0x20, 0x28, 0x25, 0x66
        /*015b*/ 	.byte	0x2c, 0x20, 0x25, 0x66, 0x2c, 0x20, 0x25, 0x66, 0x29, 0x20, 0x74, 0x6f, 0x20, 0x28, 0x25, 0x66
        /*016b*/ 	.byte	0x2c, 0x20, 0x25, 0x66, 0x2c, 0x20, 0x25, 0x66, 0x29, 0x0a, 0x00
	.type		$str$4,@object
	.size		$str$4,($str$6 - $str$4)
$str$4:
        /*0176*/ 	.byte	0x20, 0x20, 0x43, 0x6f, 0x72, 0x6e, 0x65, 0x72, 0x20, 0x25, 0x64, 0x3a, 0x20, 0x28, 0x25, 0x6c
        /*0186*/ 	.byte	0x64, 0x2c, 0x20, 0x25, 0x6c, 0x64, 0x2c, 0x20, 0x25, 0x6c, 0x64, 0x29, 0x2c, 0x20, 0x64, 0x69
        /*0196*/ 	.byte	0x73, 0x74, 0x61, 0x6e, 0x63, 0x65, 0x3a, 0x20, 0x25, 0x66, 0x0a, 0x00
	.type		$str$6,@object
	.size		$str$6,($str$11 - $str$6)
$str$6:
        /*01a2*/ 	.byte	0x41, 0x74, 0x6f, 0x6d, 0x20, 0x25, 0x64, 0x3a, 0x20, 0x43, 0x61, 0x6c, 0x63, 0x75, 0x6c, 0x61
        /*01b2*/ 	.byte	0x74, 0x69, 0x6e, 0x67, 0x20, 0x73, 0x69, 0x78, 0x20, 0x61, 0x64, 0x64, 0x69, 0x74, 0x69, 0x6f
        /*01c2*/ 	.byte	0x6e, 0x61, 0x6c, 0x20, 0x63, 0x6f, 0x72, 0x6e, 0x65, 0x72, 0x73, 0x0a, 0x00
	.type		$str$11,@object
	.size		$str$11,($str$10 - $str$11)
$str$11:
        /*01cf*/ 	.byte	0x20, 0x20, 0x46, 0x69, 0x6c, 0x6c, 0x65, 0x64, 0x20, 0x52, 0x65, 0x6d, 0x61, 0x69, 0x6e, 0x69
        /*01df*/ 	.byte	0x6e, 0x67, 0x20, 0x43, 0x6f, 0x72, 0x6e, 0x65, 0x72, 0x20, 0x25, 0x64, 0x3a, 0x20, 0x28, 0x25
        /*01ef*/ 	.byte	0x6c, 0x64, 0x2c, 0x20, 0x25, 0x6c, 0x64, 0x2c, 0x20, 0x25, 0x6c, 0x64, 0x29, 0x0a, 0x00
	.type		$str$10,@object
	.size		$str$10,($str$2 - $str$10)
$str$10:
        /*01fe*/ 	.byte	0x20, 0x20, 0x53, 0x65, 0x6c, 0x65, 0x63, 0x74, 0x65, 0x64, 0x20, 0x41, 0x64, 0x64, 0x69, 0x74
        /*020e*/ 	.byte	0x69, 0x6f, 0x6e, 0x61, 0x6c, 0x20, 0x43, 0x6f, 0x72, 0x6e, 0x65, 0x72, 0x20, 0x25, 0x64, 0x3a
        /*021e*/ 	.byte	0x20, 0x28, 0x25, 0x6c, 0x64, 0x2c, 0x20, 0x25, 0x6c, 0x64, 0x2c, 0x20, 0x25, 0x6c, 0x64, 0x29
        /*022e*/ 	.byte	0x0a, 0x00
	.type		$str$2,@object
	.size		$str$2,($str$20 - $str$2)
$str$2:
        /*0230*/ 	.byte	0x41, 0x74, 0x6f, 0x6d, 0x20, 0x25, 0x64, 0x3a, 0x20, 0x4c, 0x6f, 0x77, 0x65, 0x72, 0x20, 0x63
        /*0240*/ 	.byte	0x6f, 0x72, 0x6e, 0x65, 0x72, 0x20, 0x63, 0x61, 0x6c, 0x63, 0x75, 0x6c, 0x61, 0x74, 0x65, 0x64
        /*0250*/ 	.byte	0x3a, 0x20, 0x28, 0x25, 0x6c, 0x64, 0x2c, 0x20, 0x25, 0x6c, 0x64, 0x2c, 0x20, 0x25, 0x6c, 0x64
        /*0260*/ 	.byte	0x29, 0x0a, 0x00
	.type		$str$20,@object
	.size		$str$20,($str$5 - $str$20)
$str$20:
        /*0263*/ 	.byte	0x43, 0x55, 0x44, 0x41, 0x20, 0x41, 0x74, 0x6f, 0x6d, 0x20, 0x25, 0x64, 0x3a, 0x20, 0x43, 0x6f
        /*0273*/ 	.byte	0x72, 0x6e, 0x65, 0x72, 0x20, 0x25, 0x64, 0x3a, 0x20, 0x28, 0x25, 0x2e, 0x34, 0x65, 0x29, 0x20
        /*0283*/ 	.byte	0x61, 0x64, 0x64, 0x65, 0x64, 0x20, 0x74, 0x6f, 0x20, 0x67, 0x72, 0x69, 0x64, 0x5b, 0x25, 0x6c
        /*0293*/ 	.byte	0x64, 0x5d, 0x5b, 0x25, 0x6c, 0x64, 0x5d, 0x5b, 0x25, 0x6c, 0x64, 0x5d, 0x0a, 0x00
	.type		$str$5,@object
	.size		$str$5,(.L_5 - $str$5)
$str$5:
        /*02a1*/ 	.byte	0x41, 0x74, 0x6f, 0x6d, 0x20, 0x25, 0x64, 0x3a, 0x20, 0x4e, 0x65, 0x61, 0x72, 0x65, 0x73, 0x74
        /*02b1*/ 	.byte	0x20, 0x63, 0x6f, 0x72, 0x6e, 0x65, 0x72, 0x20, 0x69, 0x6e, 0x64, 0x65, 0x78, 0x3a, 0x20, 0x25
        /*02c1*/ 	.byte	0x64, 0x2c, 0x20, 0x46, 0x75, 0x72, 0x74, 0x68, 0x65, 0x73, 0x74, 0x20, 0x63, 0x6f, 0x72, 0x6e
        /*02d1*/ 	.byte	0x65, 0x72, 0x20, 0x69, 0x6e, 0x64, 0x65, 0x78, 0x3a, 0x20, 0x25, 0x64, 0x0a, 0x00
.L_5:


//--------------------- .nv.shared.reserved.0     --------------------------
	.section	.nv.shared.reserved.0,"aw",@nobits
	.weak		__nv_reservedSMEM_offset_0_alias
	.size		__nv_reservedSMEM_offset_0_alias, 0, 64
	.other		__nv_reservedSMEM_offset_0_alias,@"STO_CUDA_RESERVED_SHARED STV_DEFAULT"
__nv_reservedSMEM_offset_0_alias:
	.zero		0
	.zero		64


//--------------------- .nv.constant0._Z23transposeMatricesKernelPKdPdiii --------------------------
	.section	.nv.constant0._Z23transposeMatricesKernelPKdPdiii,"a",@progbits
	.sectionflags	@""
	.align	4
.nv.constant0._Z23transposeMatricesKernelPKdPdiii:
	.zero		924


//--------------------- .nv.constant0._Z23distributeChargesKernelPKdPKliiiiPd --------------------------
	.section	.nv.constant0._Z23distributeChargesKernelPKdPKliiiiPd,"a",@progbits
	.sectionflags	@""
	.align	4
.nv.constant0._Z23distributeChargesKernelPKdPKliiiiPd:
	.zero		936


//--------------------- .nv.constant0._Z23setupLinearSystemKernelPKlPKdS2_S2_S2_S2_iiiiPdS3_ --------------------------
	.section	.nv.constant0._Z23setupLinearSystemKernelPKlPKdS2_S2_S2_S2_iiiiPdS3_,"a",@progbits
	.sectionflags	@""
	.align	4
.nv.constant0._Z23setupLinearSystemKernelPKlPKdS2_S2_S2_S2_iiiiPdS3_:
	.zero		976


//--------------------- .nv.constant0._Z23computeTenCornersKernelPKdS0_S0_PKlS0_S0_S0_S0_iPl --------------------------
	.section	.nv.constant0._Z23computeTenCornersKernelPKdS0_S0_PKlS0_S0_S0_S0_iPl,"a",@progbits
	.sectionflags	@""
	.align	4
.nv.constant0._Z23computeTenCornersKernelPKdS0_S0_PKlS0_S0_S0_S0_iPl:
	.zero		976


//--------------------- .nv.constant0._Z18createPointerArrayPPdS_ii --------------------------
	.section	.nv.constant0._Z18createPointerArrayPPdS_ii,"a",@progbits
	.sectionflags	@""
	.align	4
.nv.constant0._Z18createPointerArrayPPdS_ii:
	.zero		920


//--------------------- SYMBOLS --------------------------

	.type		.nv.reservedSmem.offset0,@object
	.size		.nv.reservedSmem.offset0,0x4
	.type		vprintf,@function
